	.target	sm_90a

	.elftype	@"ET_EXEC"


//--------------------- .note.nv.tkinfo           --------------------------
	.section	.note.nv.tkinfo,"",@"SHT_NOTE"
	.sectionflags	@"SHF_NOTE_NV_TKINFO"
	.tkinfo
        /*0018*/ 	.word	0x00000002
        /*0030*/ 	.string	""
        /*0030*/ 	.string	"ptxas"
        /*0030*/ 	.string	"Cuda compilation tools, release 13.0, V13.0.88"
        /*0030*/ 	.string	"Build cuda_13.0.r13.0/compiler.36424714_0"
        /*0030*/ 	.string	"-arch sm_90a -m 64 "



//--------------------- .note.nv.cuinfo           --------------------------
	.section	.note.nv.cuinfo,"",@"SHT_NOTE"
	.sectionflags	@"SHF_NOTE_NV_CUINFO"
        /*0018*/ 	.short	0x0002
        /*001a*/ 	.short	0x005a
        /*001c*/ 	.short	0x0082
	.zero		2


//--------------------- .nv.info                  --------------------------
	.section	.nv.info,"",@"SHT_CUDA_INFO"
	.align	4


	//----- nvinfo : EIATTR_REGCOUNT
	.align		4
        /*0000*/ 	.byte	0x04, 0x2f
        /*0002*/ 	.short	(.L_15 - .L_14)
	.align		4
.L_14:
        /*0004*/ 	.word	index@(_ZN7cutlass13device_kernelINS_4gemm6kernel13GemmUniversalIN4cute5tupleIJiiiiEEENS1_10collective13CollectiveMmaINS1_34MainloopSm90TmaGmmaWarpSpecializedILi5ENS5_IJNS4_1CILi1EEESB_SB_EEENS1_35KernelTmaWarpSpecializedCooperativeEEENS5_IJNSA_ILi256EEESF_NSA_ILi32EEEEEEaNS5_IJlSB_lEEEaSI_NS4_8TiledMMAINS4_8MMA_AtomIJNS4_4SM904GMMA27MMA_64x256x32_S32S8S8_SS_TNEEEENS4_6LayoutINS5_IJNSA_ILi2EEESB_SB_EEENS5_IJSB_NSA_ILi0EEESS_EEEEENS5_IJNS4_10UnderscoreESV_SV_EEEEENS4_13SM90_TMA_LOADENS4_14ComposedLayoutINS4_7SwizzleILi1ELi4ELi3EEENS4_18smem_ptr_flag_bitsILi8EEENSP_INS5_IJNSA_ILi8EEESG_EEENS5_IJSG_SB_EEEEEEEvNS4_8identityESY_S18_vS19_EENS_8epilogue10collective6detail29Sm90TmaWarpSpecializedAdapterINS1C_15DefaultEpilogueIaSI_SI_NS1B_6thread17LinearCombinationIaLi1EiiLNS1G_9ScaleType4KindE0ELNS_15FloatRoundStyleE2EaEENS1_15EpilogueDefaultEEEEEvvEEEEvNT_6ParamsE)
        /*0008*/ 	.word	0x000000a8


	//----- nvinfo : EIATTR_FRAME_SIZE
	.align		4
.L_15:
        /*000c*/ 	.byte	0x04, 0x11
        /*000e*/ 	.short	(.L_17 - .L_16)
	.align		4
.L_16:
        /*0010*/ 	.word	index@(_ZN7cutlass13device_kernelINS_4gemm6kernel13GemmUniversalIN4cute5tupleIJiiiiEEENS1_10collective13CollectiveMmaINS1_34MainloopSm90TmaGmmaWarpSpecializedILi5ENS5_IJNS4_1CILi1EEESB_SB_EEENS1_35KernelTmaWarpSpecializedCooperativeEEENS5_IJNSA_ILi256EEESF_NSA_ILi32EEEEEEaNS5_IJlSB_lEEEaSI_NS4_8TiledMMAINS4_8MMA_AtomIJNS4_4SM904GMMA27MMA_64x256x32_S32S8S8_SS_TNEEEENS4_6LayoutINS5_IJNSA_ILi2EEESB_SB_EEENS5_IJSB_NSA_ILi0EEESS_EEEEENS5_IJNS4_10UnderscoreESV_SV_EEEEENS4_13SM90_TMA_LOADENS4_14ComposedLayoutINS4_7SwizzleILi1ELi4ELi3EEENS4_18smem_ptr_flag_bitsILi8EEENSP_INS5_IJNSA_ILi8EEESG_EEENS5_IJSG_SB_EEEEEEEvNS4_8identityESY_S18_vS19_EENS_8epilogue10collective6detail29Sm90TmaWarpSpecializedAdapterINS1C_15DefaultEpilogueIaSI_SI_NS1B_6thread17LinearCombinationIaLi1EiiLNS1G_9ScaleType4KindE0ELNS_15FloatRoundStyleE2EaEENS1_15EpilogueDefaultEEEEEvvEEEEvNT_6ParamsE)
        /*0014*/ 	.word	0x000002b8


	//----- nvinfo : EIATTR_MIN_STACK_SIZE
	.align		4
.L_17:
        /*0018*/ 	.byte	0x04, 0x12
        /*001a*/ 	.short	(.L_19 - .L_18)
	.align		4
.L_18:
        /*001c*/ 	.word	index@(_ZN7cutlass13device_kernelINS_4gemm6kernel13GemmUniversalIN4cute5tupleIJiiiiEEENS1_10collective13CollectiveMmaINS1_34MainloopSm90TmaGmmaWarpSpecializedILi5ENS5_IJNS4_1CILi1EEESB_SB_EEENS1_35KernelTmaWarpSpecializedCooperativeEEENS5_IJNSA_ILi256EEESF_NSA_ILi32EEEEEEaNS5_IJlSB_lEEEaSI_NS4_8TiledMMAINS4_8MMA_AtomIJNS4_4SM904GMMA27MMA_64x256x32_S32S8S8_SS_TNEEEENS4_6LayoutINS5_IJNSA_ILi2EEESB_SB_EEENS5_IJSB_NSA_ILi0EEESS_EEEEENS5_IJNS4_10UnderscoreESV_SV_EEEEENS4_13SM90_TMA_LOADENS4_14ComposedLayoutINS4_7SwizzleILi1ELi4ELi3EEENS4_18smem_ptr_flag_bitsILi8EEENSP_INS5_IJNSA_ILi8EEESG_EEENS5_IJSG_SB_EEEEEEEvNS4_8identityESY_S18_vS19_EENS_8epilogue10collective6detail29Sm90TmaWarpSpecializedAdapterINS1C_15DefaultEpilogueIaSI_SI_NS1B_6thread17LinearCombinationIaLi1EiiLNS1G_9ScaleType4KindE0ELNS_15FloatRoundStyleE2EaEENS1_15EpilogueDefaultEEEEEvvEEEEvNT_6ParamsE)
        /*0020*/ 	.word	0x000002b8
.L_19:


//--------------------- .nv.compat                --------------------------
	.section	.nv.compat,"",@"SHT_CUDA_COMPAT_INFO"
	.align	4
        /*0000*/ 	.byte	0x02, 0x09, 0x01, 0x00, 0x02, 0x02, 0x04, 0x00, 0x02, 0x05, 0x05, 0x00, 0x03, 0x07, 0x01, 0x01
        /*0010*/ 	.byte	0x02, 0x03, 0x01, 0x00, 0x02, 0x06, 0x01, 0x00, 0x04, 0x0b, 0x08, 0x00, 0x00, 0x00, 0x00, 0x00
        /*0020*/ 	.byte	0x00, 0x00, 0x00, 0x00


//--------------------- .nv.info._ZN7cutlass13device_kernelINS_4gemm6kernel13GemmUniversalIN4cute5tupleIJiiiiEEENS1_10collective13CollectiveMmaINS1_34MainloopSm90TmaGmmaWarpSpecializedILi5ENS5_IJNS4_1CILi1EEESB_SB_EEENS1_35KernelTmaWarpSpecializedCooperativeEEENS5_IJNSA_ILi256EEESF_NSA_ILi32EEEEEEaNS5_IJlSB_lEEEaSI_NS4_8TiledMMAINS4_8MMA_AtomIJNS4_4SM904GMMA27MMA_64x256x32_S32S8S8_SS_TNEEEENS4_6LayoutINS5_IJNSA_ILi2EEESB_SB_EEENS5_IJSB_NSA_ILi0EEESS_EEEEENS5_IJNS4_10UnderscoreESV_SV_EEEEENS4_13SM90_TMA_LOADENS4_14ComposedLayoutINS4_7SwizzleILi1ELi4ELi3EEENS4_18smem_ptr_flag_bitsILi8EEENSP_INS5_IJNSA_ILi8EEESG_EEENS5_IJSG_SB_EEEEEEEvNS4_8identityESY_S18_vS19_EENS_8epilogue10collective6detail29Sm90TmaWarpSpecializedAdapterINS1C_15DefaultEpilogueIaSI_SI_NS1B_6thread17LinearCombinationIaLi1EiiLNS1G_9ScaleType4KindE0ELNS_15FloatRoundStyleE2EaEENS1_15EpilogueDefaultEEEEEvvEEEEvNT_6ParamsE --------------------------
	.section	.nv.info._ZN7cutlass13device_kernelINS_4gemm6kernel13GemmUniversalIN4cute5tupleIJiiiiEEENS1_10collective13CollectiveMmaINS1_34MainloopSm90TmaGmmaWarpSpecializedILi5ENS5_IJNS4_1CILi1EEESB_SB_EEENS1_35KernelTmaWarpSpecializedCooperativeEEENS5_IJNSA_ILi256EEESF_NSA_ILi32EEEEEEaNS5_IJlSB_lEEEaSI_NS4_8TiledMMAINS4_8MMA_AtomIJNS4_4SM904GMMA27MMA_64x256x32_S32S8S8_SS_TNEEEENS4_6LayoutINS5_IJNSA_ILi2EEESB_SB_EEENS5_IJSB_NSA_ILi0EEESS_EEEEENS5_IJNS4_10UnderscoreESV_SV_EEEEENS4_13SM90_TMA_LOADENS4_14ComposedLayoutINS4_7SwizzleILi1ELi4ELi3EEENS4_18smem_ptr_flag_bitsILi8EEENSP_INS5_IJNSA_ILi8EEESG_EEENS5_IJSG_SB_EEEEEEEvNS4_8identityESY_S18_vS19_EENS_8epilogue10collective6detail29Sm90TmaWarpSpecializedAdapterINS1C_15DefaultEpilogueIaSI_SI_NS1B_6thread17LinearCombinationIaLi1EiiLNS1G_9ScaleType4KindE0ELNS_15FloatRoundStyleE2EaEENS1_15EpilogueDefaultEEEEEvvEEEEvNT_6ParamsE,"",@"SHT_CUDA_INFO"
	.sectionflags	@""
	.align	4


	//----- nvinfo : EIATTR_CUDA_API_VERSION
	.align		4
        /*0000*/ 	.byte	0x04, 0x37
        /*0002*/ 	.short	(.L_21 - .L_20)
.L_20:
        /*0004*/ 	.word	0x00000082


	//----- nvinfo : EIATTR_KPARAM_INFO
	.align		4
.L_21:
        /*0008*/ 	.byte	0x04, 0x17
        /*000a*/ 	.short	(.L_23 - .L_22)
.L_22:
        /*000c*/ 	.word	0x00000000
        /*0010*/ 	.short	0x0000
        /*0012*/ 	.short	0x0070
        /*0014*/ 	.byte	0x00, 0xf0, 0x01, 0x10


	//----- nvinfo : EIATTR_SPARSE_MMA_MASK
	.align		4
.L_23:
        /*0018*/ 	.byte	0x03, 0x50
        /*001a*/ 	.short	0x0000


	//----- nvinfo : EIATTR_MAXREG_COUNT
	.align		4
        /*001c*/ 	.byte	0x03, 0x1b
        /*001e*/ 	.short	0x00a8


	//----- nvinfo : EIATTR_NUM_BARRIERS
	.align		4
        /*0020*/ 	.byte	0x02, 0x4c
        /*0022*/ 	.byte	0x01
	.zero		1


	//----- nvinfo : EIATTR_EXTERNS
	.align		4
        /*0024*/ 	.byte	0x04, 0x0f
        /*0026*/ 	.short	(.L_25 - .L_24)


	//   ....[0]....
	.align		4
.L_24:
        /*0028*/ 	.word	index@(__assertfail)


	//----- nvinfo : EIATTR_ANNOTATIONS
	.align		4
.L_25:
        /*002c*/ 	.byte	0x04, 0x55
        /*002e*/ 	.short	(.L_27 - .L_26)


	//   ....[0]....
.L_26:
        /*0030*/ 	.word	0x00000001
        /*0034*/ 	.byte	0xb0, 0x06, 0x00, 0x00, 0x01, 0x00, 0x00, 0x00, 0xd0, 0x06, 0x00, 0x00, 0x01, 0x00, 0x00, 0x00
        /* <DEDUP_REMOVED lines=250> */
        /*0fe4*/ 	.byte	0xb0, 0x16, 0x01, 0x00, 0x01, 0x00, 0x00, 0x00, 0xd0, 0x16, 0x01, 0x00


	//----- nvinfo : EIATTR_MERCURY_ISA_VERSION
	.align		4
.L_27:
        /*0ff0*/ 	.byte	0x03, 0x5f
        /*0ff2*/ 	.short	0x0101


	//----- nvinfo : EIATTR_INT_WARP_WIDE_INSTR_OFFSETS
	.align		4
        /*0ff4*/ 	.byte	0x04, 0x31
        /*0ff6*/ 	.short	(.L_29 - .L_28)


	//   ....[0]....
.L_28:
        /*0ff8*/ 	.word	0x00000520


	//   ....[1]....
        /*0ffc*/ 	.word	0x00000530


	//   ....[2]....
        /*1000*/ 	.word	0x000005c0


	//----- nvinfo : EIATTR_COOP_GROUP_MASK_REGIDS
	.align		4
.L_29:
        /*1004*/ 	.byte	0x04, 0x29
        /*1006*/ 	.short	(.L_31 - .L_30)


	//   ....[0]....
.L_30:
        /*1008*/ 	.word	0xffffffff


	//   ....[1]....
        /*100c*/ 	.word	0xffffffff


	//   ....[2]....
        /*1010*/ 	.word	0xffffffff


	//   ....[3]....
        /*1014*/ 	.word	0xffffffff


	//   ....[4]....
        /*1018*/ 	.word	0xffffffff


	//----- nvinfo : EIATTR_COOP_GROUP_INSTR_OFFSETS
	.align		4
.L_31:
        /*101c*/ 	.byte	0x04, 0x28
        /*101e*/ 	.short	(.L_33 - .L_32)


	//   ....[0]....
.L_32:
        /*1020*/ 	.word	0x00000070


	//   ....[1]....
        /*1024*/ 	.word	0x00000080


	//   ....[2]....
        /*1028*/ 	.word	0x000001a0


	//   ....[3]....
        /*102c*/ 	.word	0x000003d0


	//   ....[4]....
        /*1030*/ 	.word	0x00001190


	//----- nvinfo : EIATTR_REG_RECONFIG
	.align		4
.L_33:
        /*1034*/ 	.byte	0x01, 0x54
	.zero		2


	//----- nvinfo : EIATTR_SYSCALL_OFFSETS
	.align		4
        /*1038*/ 	.byte	0x04, 0x46
        /*103a*/ 	.short	(.L_35 - .L_34)


	//   ....[0]....
.L_34:
        /*103c*/ 	.word	0x00001350


	//----- nvinfo : EIATTR_MBARRIER_INSTR_OFFSETS
	.align		4
.L_35:
        /*1040*/ 	.byte	0x04, 0x39
        /*1042*/ 	.short	(.L_37 - .L_36)


	//   ....[0]....
.L_36:
        /*1044*/ 	.word	0x00000320
        /*1048*/ 	.word	0x000000ff
        /*104c*/ 	.word	0x00000000
        /*1050*/ 	.short	0x0100
        /*1052*/ 	.byte	0x08
	.zero		1


	//   ....[1]....
        /*1054*/ 	.word	0x00000330
        /*1058*/ 	.word	0x000000ff
        /*105c*/ 	.word	0x00000028
        /*1060*/ 	.short	0x0100
        /*1062*/ 	.byte	0x08
	.zero		1


	//   ....[2]....
        /*1064*/ 	.word	0x00000340
        /*1068*/ 	.word	0x000000ff
        /*106c*/ 	.word	0x00000008
        /*1070*/ 	.short	0x0100
        /*1072*/ 	.byte	0x08
	.zero		1


	//   ....[3]....
        /*1074*/ 	.word	0x00000350
        /*1078*/ 	.word	0x000000ff
        /*107c*/ 	.word	0x00000030
        /*1080*/ 	.short	0x0100
        /*1082*/ 	.byte	0x08
	.zero		1


	//   ....[4]....
        /*1084*/ 	.word	0x00000360
        /*1088*/ 	.word	0x000000ff
        /*108c*/ 	.word	0x00000010
        /*1090*/ 	.short	0x0100
        /*1092*/ 	.byte	0x08
	.zero		1


	//   ....[5]....
        /*1094*/ 	.word	0x00000370
        /*1098*/ 	.word	0x000000ff
        /*109c*/ 	.word	0x00000038
        /*10a0*/ 	.short	0x0100
        /*10a2*/ 	.byte	0x08
	.zero		1


	//   ....[6]....
        /*10a4*/ 	.word	0x00000380
        /*10a8*/ 	.word	0x000000ff
        /*10ac*/ 	.word	0x00000018
        /*10b0*/ 	.short	0x0100
        /*10b2*/ 	.byte	0x08
	.zero		1


	//   ....[7]....
        /*10b4*/ 	.word	0x00000390
        /*10b8*/ 	.word	0x000000ff
        /*10bc*/ 	.word	0x00000040
        /*10c0*/ 	.short	0x0100
        /*10c2*/ 	.byte	0x08
	.zero		1


	//   ....[8]....
        /*10c4*/ 	.word	0x000003a0
        /*10c8*/ 	.word	0x000000ff
        /*10cc*/ 	.word	0x00000020
        /*10d0*/ 	.short	0x0100
        /*10d2*/ 	.byte	0x08
	.zero		1


	//   ....[9]....
        /*10d4*/ 	.word	0x000003b0
        /*10d8*/ 	.word	0x000000ff
        /*10dc*/ 	.word	0x00000048
        /*10e0*/ 	.short	0x0100
        /*10e2*/ 	.byte	0x08
	.zero		1


	//   ....[10]....
        /*10e4*/ 	.word	0x00000640
        /*10e8*/ 	.word	0x000000ff
        /*10ec*/ 	.word	0x00000060
        /*10f0*/ 	.short	0x0100
        /*10f2*/ 	.byte	0x10
	.zero		1


	//   ....[11]....
        /*10f4*/ 	.word	0x000006e0
        /*10f8*/ 	.word	0x000000ff
        /*10fc*/ 	.word	0x00000068
        /*1100*/ 	.short	0x0100
        /*1102*/ 	.byte	0x10
	.zero		1


	//   ....[12]....
        /*1104*/ 	.word	0x00001430
        /*1108*/ 	.word	0x00000003
        /*110c*/ 	.word	0x00000000
        /*1110*/ 	.short	0x010a
        /*1112*/ 	.byte	0x3f
	.zero		1


	//   ....[13]....
        /*1114*/ 	.word	0x00001470
        /*1118*/ 	.word	0x00000003
        /*111c*/ 	.word	0x00000000
        /*1120*/ 	.short	0x010a
        /*1122*/ 	.byte	0x3f
	.zero		1


	//   ....[14]....
        /*1124*/ 	.word	0x00001b10
        /*1128*/ 	.word	0x00000004
        /*112c*/ 	.word	0x00000000
        /*1130*/ 	.short	0x010a
        /*1132*/ 	.byte	0x3f
	.zero		1


	//   ....[15]....
        /*1134*/ 	.word	0x00001b50
        /*1138*/ 	.word	0x00000004
        /*113c*/ 	.word	0x00000000
        /*1140*/ 	.short	0x010a
        /*1142*/ 	.byte	0x3f
	.zero		1


	//   ....[16]....
        /*1144*/ 	.word	0x00002770
        /*1148*/ 	.word	0x000000ff
        /*114c*/ 	.word	0x00000000
        /*1150*/ 	.short	0x0101
        /*1152*/ 	.byte	0x04
	.zero		1


	//   ....[17]....
        /*1154*/ 	.word	0x00002960
        /*1158*/ 	.word	0x00000000
        /*115c*/ 	.word	0x00000000
        /*1160*/ 	.short	0x0101
        /*1162*/ 	.byte	0x3f
	.zero		1


	//   ....[18]....
        /*1164*/ 	.word	0x00011280
        /*1168*/ 	.word	0x0000000a
        /*116c*/ 	.word	0x00000028
        /*1170*/ 	.short	0x010a
        /*1172*/ 	.byte	0x3f
	.zero		1


	//   ....[19]....
        /*1174*/ 	.word	0x000115d0
        /*1178*/ 	.word	0x00000002
        /*117c*/ 	.word	0x00000068
        /*1180*/ 	.short	0x0101
        /*1182*/ 	.byte	0x3f
	.zero		1


	//   ....[20]....
        /*1184*/ 	.word	0x00011dd0
        /*1188*/ 	.word	0x00000005
        /*118c*/ 	.word	0x00000000
        /*1190*/ 	.short	0x010a
        /*1192*/ 	.byte	0x3f
	.zero		1


	//   ....[21]....
        /*1194*/ 	.word	0x00011e60
        /*1198*/ 	.word	0x00000007
        /*119c*/ 	.word	0x00000000
        /*11a0*/ 	.short	0x010a
        /*11a2*/ 	.byte	0x3f
	.zero		1


	//   ....[22]....
        /*11a4*/ 	.word	0x00011ef0
        /*11a8*/ 	.word	0x00000007
        /*11ac*/ 	.word	0x00000000
        /*11b0*/ 	.short	0x010a
        /*11b2*/ 	.byte	0x3f
	.zero		1


	//   ....[23]....
        /*11b4*/ 	.word	0x00011f80
        /*11b8*/ 	.word	0x00000007
        /*11bc*/ 	.word	0x00000000
        /*11c0*/ 	.short	0x010a
        /*11c2*/ 	.byte	0x3f
	.zero		1


	//   ....[24]....
        /*11c4*/ 	.word	0x00012010
        /*11c8*/ 	.word	0x00000003
        /*11cc*/ 	.word	0x00000000
        /*11d0*/ 	.short	0x010a
        /*11d2*/ 	.byte	0x3f
	.zero		1


	//   ....[25]....
        /*11d4*/ 	.word	0x00012070
        /*11d8*/ 	.word	0x00000003
        /*11dc*/ 	.word	0x00000000
        /*11e0*/ 	.short	0x010a
        /*11e2*/ 	.byte	0x3f
	.zero		1


	//   ....[26]....
        /*11e4*/ 	.word	0x000120c0
        /*11e8*/ 	.word	0x00000004
        /*11ec*/ 	.word	0x00000000
        /*11f0*/ 	.short	0x010a
        /*11f2*/ 	.byte	0x3f
	.zero		1


	//   ....[27]....
        /*11f4*/ 	.word	0x00012190
        /*11f8*/ 	.word	0x0000000a
        /*11fc*/ 	.word	0x00000028
        /*1200*/ 	.short	0x010a
        /*1202*/ 	.byte	0x3f
	.zero		1


	//   ....[28]....
        /*1204*/ 	.word	0x00012260
        /*1208*/ 	.word	0x00000005
        /*120c*/ 	.word	0x00000000
        /*1210*/ 	.short	0x010a
        /*1212*/ 	.byte	0x3f
	.zero		1


	//   ....[29]....
        /*1214*/ 	.word	0x000122b0
        /*1218*/ 	.word	0x00000007
        /*121c*/ 	.word	0x00000000
        /*1220*/ 	.short	0x010a
        /*1222*/ 	.byte	0x3f
	.zero		1


	//   ....[30]....
        /*1224*/ 	.word	0x00012300
        /*1228*/ 	.word	0x00000007
        /*122c*/ 	.word	0x00000000
        /*1230*/ 	.short	0x010a
        /*1232*/ 	.byte	0x3f
	.zero		1


	//   ....[31]....
        /*1234*/ 	.word	0x00012350
        /*1238*/ 	.word	0x00000007
        /*123c*/ 	.word	0x00000000
        /*1240*/ 	.short	0x010a
        /*1242*/ 	.byte	0x3f
	.zero		1


	//----- nvinfo : EIATTR_NUM_MBARRIERS
	.align		4
.L_37:
        /*1244*/ 	.byte	0x03, 0x38
        /*1246*/ 	.short	0x000c


	//----- nvinfo : EIATTR_EXIT_INSTR_OFFSETS
	.align		4
        /*1248*/ 	.byte	0x04, 0x1c
        /*124a*/ 	.short	(.L_39 - .L_38)


	//   ....[0]....
.L_38:
        /*124c*/ 	.word	0x00000740


	//   ....[1]....
        /*1250*/ 	.word	0x000010b0


	//   ....[2]....
        /*1254*/ 	.word	0x00010800


	//   ....[3]....
        /*1258*/ 	.word	0x00010f10


	//   ....[4]....
        /*125c*/ 	.word	0x00012060


	//----- nvinfo : EIATTR_MAX_THREADS
	.align		4
.L_39:
        /*1260*/ 	.byte	0x04, 0x05
        /*1262*/ 	.short	(.L_41 - .L_40)
.L_40:
        /*1264*/ 	.word	0x00000180
        /*1268*/ 	.word	0x00000001
        /*126c*/ 	.word	0x00000001


	//----- nvinfo : EIATTR_CRS_STACK_SIZE
	.align		4
.L_41:
        /*1270*/ 	.byte	0x04, 0x1e
        /*1272*/ 	.short	(.L_43 - .L_42)
.L_42:
        /*1274*/ 	.word	0x00000000


	//----- nvinfo : EIATTR_CBANK_PARAM_SIZE
	.align		4
.L_43:
        /*1278*/ 	.byte	0x03, 0x19
        /*127a*/ 	.short	0x0470


	//----- nvinfo : EIATTR_PARAM_CBANK
	.align		4
        /*127c*/ 	.byte	0x04, 0x0a
        /*127e*/ 	.short	(.L_45 - .L_44)
	.align		4
.L_44:
        /*1280*/ 	.word	index@(.nv.constant0._ZN7cutlass13device_kernelINS_4gemm6kernel13GemmUniversalIN4cute5tupleIJiiiiEEENS1_10collective13CollectiveMmaINS1_34MainloopSm90TmaGmmaWarpSpecializedILi5ENS5_IJNS4_1CILi1EEESB_SB_EEENS1_35KernelTmaWarpSpecializedCooperativeEEENS5_IJNSA_ILi256EEESF_NSA_ILi32EEEEEEaNS5_IJlSB_lEEEaSI_NS4_8TiledMMAINS4_8MMA_AtomIJNS4_4SM904GMMA27MMA_64x256x32_S32S8S8_SS_TNEEEENS4_6LayoutINS5_IJNSA_ILi2EEESB_SB_EEENS5_IJSB_NSA_ILi0EEESS_EEEEENS5_IJNS4_10UnderscoreESV_SV_EEEEENS4_13SM90_TMA_LOADENS4_14ComposedLayoutINS4_7SwizzleILi1ELi4ELi3EEENS4_18smem_ptr_flag_bitsILi8EEENSP_INS5_IJNSA_ILi8EEESG_EEENS5_IJSG_SB_EEEEEEEvNS4_8identityESY_S18_vS19_EENS_8epilogue10collective6detail29Sm90TmaWarpSpecializedAdapterINS1C_15DefaultEpilogueIaSI_SI_NS1B_6thread17LinearCombinationIaLi1EiiLNS1G_9ScaleType4KindE0ELNS_15FloatRoundStyleE2EaEENS1_15EpilogueDefaultEEEEEvvEEEEvNT_6ParamsE)
        /*1284*/ 	.short	0x0210
        /*1286*/ 	.short	0x0470


	//----- nvinfo : EIATTR_SW_WAR
	.align		4
.L_45:
        /*1288*/ 	.byte	0x04, 0x36
        /*128a*/ 	.short	(.L_47 - .L_46)
.L_46:
        /*128c*/ 	.word	0x00000008
.L_47:


//--------------------- .nv.callgraph             --------------------------
	.section	.nv.callgraph,"",@"SHT_CUDA_CALLGRAPH"
	.align	4
	.sectionentsize	8
	.align		4
        /*0000*/ 	.word	0x00000000
	.align		4
        /*0004*/ 	.word	0xffffffff
	.align		4
        /*0008*/ 	.word	index@(_ZN7cutlass13device_kernelINS_4gemm6kernel13GemmUniversalIN4cute5tupleIJiiiiEEENS1_10collective13CollectiveMmaINS1_34MainloopSm90TmaGmmaWarpSpecializedILi5ENS5_IJNS4_1CILi1EEESB_SB_EEENS1_35KernelTmaWarpSpecializedCooperativeEEENS5_IJNSA_ILi256EEESF_NSA_ILi32EEEEEEaNS5_IJlSB_lEEEaSI_NS4_8TiledMMAINS4_8MMA_AtomIJNS4_4SM904GMMA27MMA_64x256x32_S32S8S8_SS_TNEEEENS4_6LayoutINS5_IJNSA_ILi2EEESB_SB_EEENS5_IJSB_NSA_ILi0EEESS_EEEEENS5_IJNS4_10UnderscoreESV_SV_EEEEENS4_13SM90_TMA_LOADENS4_14ComposedLayoutINS4_7SwizzleILi1ELi4ELi3EEENS4_18smem_ptr_flag_bitsILi8EEENSP_INS5_IJNSA_ILi8EEESG_EEENS5_IJSG_SB_EEEEEEEvNS4_8identityESY_S18_vS19_EENS_8epilogue10collective6detail29Sm90TmaWarpSpecializedAdapterINS1C_15DefaultEpilogueIaSI_SI_NS1B_6thread17LinearCombinationIaLi1EiiLNS1G_9ScaleType4KindE0ELNS_15FloatRoundStyleE2EaEENS1_15EpilogueDefaultEEEEEvvEEEEvNT_6ParamsE)
	.align		4
        /*000c*/ 	.word	index@(__assertfail)
	.align		4
        /*0010*/ 	.word	0x00000000
	.align		4
        /*0014*/ 	.word	0xfffffffe
	.align		4
        /*0018*/ 	.word	0x00000000
	.align		4
        /*001c*/ 	.word	0xfffffffd
	.align		4
        /*0020*/ 	.word	0x00000000
	.align		4
        /*0024*/ 	.word	0xfffffffc


//--------------------- .nv.constant4             --------------------------
	.section	.nv.constant4,"a",@progbits
	.align	8
	.align		8
.nv.constant4:
        /*0000*/ 	.dword	__assertfail
	.align		8
        /*0008*/ 	.dword	__unnamed_1
	.align		8
        /*0010*/ 	.dword	_ZN39_INTERNAL_093b08a4_4_k_cu_11770429_67694cuda3std3__45__cpo5beginE
	.align		8
        /*0018*/ 	.dword	_ZN39_INTERNAL_093b08a4_4_k_cu_11770429_67694cuda3std3__45__cpo3endE
	.align		8
        /*0020*/ 	.dword	_ZN39_INTERNAL_093b08a4_4_k_cu_11770429_67694cuda3std3__45__cpo6cbeginE
	.align		8
        /*0028*/ 	.dword	_ZN39_INTERNAL_093b08a4_4_k_cu_11770429_67694cuda3std3__45__cpo4cendE
	.align		8
        /*0030*/ 	.dword	_ZN39_INTERNAL_093b08a4_4_k_cu_11770429_67694cuda3std3__441_GLOBAL__N__093b08a4_4_k_cu_11770429_67696ignoreE
	.align		8
        /*0038*/ 	.dword	_ZN39_INTERNAL_093b08a4_4_k_cu_11770429_67694cuda3std3__419piecewise_constructE
	.align		8
        /*0040*/ 	.dword	_ZN39_INTERNAL_093b08a4_4_k_cu_11770429_67694cuda3std3__48in_placeE
	.align		8
        /*0048*/ 	.dword	_ZN39_INTERNAL_093b08a4_4_k_cu_11770429_67694cuda3std6ranges3__45__cpo4swapE
	.align		8
        /*0050*/ 	.dword	_ZN39_INTERNAL_093b08a4_4_k_cu_11770429_67694cuda3std6ranges3__45__cpo9iter_moveE
	.align		8
        /*0058*/ 	.dword	_ZN39_INTERNAL_093b08a4_4_k_cu_11770429_67694cute7productE
	.align		8
        /*0060*/ 	.dword	_ZN39_INTERNAL_093b08a4_4_k_cu_11770429_67694cute1_E
	.align		8
        /*0068*/ 	.dword	$str$22
	.align		8
        /*0070*/ 	.dword	$str$23


//--------------------- .text._ZN7cutlass13device_kernelINS_4gemm6kernel13GemmUniversalIN4cute5tupleIJiiiiEEENS1_10collective13CollectiveMmaINS1_34MainloopSm90TmaGmmaWarpSpecializedILi5ENS5_IJNS4_1CILi1EEESB_SB_EEENS1_35KernelTmaWarpSpecializedCooperativeEEENS5_IJNSA_ILi256EEESF_NSA_ILi32EEEEEEaNS5_IJlSB_lEEEaSI_NS4_8TiledMMAINS4_8MMA_AtomIJNS4_4SM904GMMA27MMA_64x256x32_S32S8S8_SS_TNEEEENS4_6LayoutINS5_IJNSA_ILi2EEESB_SB_EEENS5_IJSB_NSA_ILi0EEESS_EEEEENS5_IJNS4_10UnderscoreESV_SV_EEEEENS4_13SM90_TMA_LOADENS4_14ComposedLayoutINS4_7SwizzleILi1ELi4ELi3EEENS4_18smem_ptr_flag_bitsILi8EEENSP_INS5_IJNSA_ILi8EEESG_EEENS5_IJSG_SB_EEEEEEEvNS4_8identityESY_S18_vS19_EENS_8epilogue10collective6detail29Sm90TmaWarpSpecializedAdapterINS1C_15DefaultEpilogueIaSI_SI_NS1B_6thread17LinearCombinationIaLi1EiiLNS1G_9ScaleType4KindE0ELNS_15FloatRoundStyleE2EaEENS1_15EpilogueDefaultEEEEEvvEEEEvNT_6ParamsE --------------------------
	.section	.text._ZN7cutlass13device_kernelINS_4gemm6kernel13GemmUniversalIN4cute5tupleIJiiiiEEENS1_10collective13CollectiveMmaINS1_34MainloopSm90TmaGmmaWarpSpecializedILi5ENS5_IJNS4_1CILi1EEESB_SB_EEENS1_35KernelTmaWarpSpecializedCooperativeEEENS5_IJNSA_ILi256EEESF_NSA_ILi32EEEEEEaNS5_IJlSB_lEEEaSI_NS4_8TiledMMAINS4_8MMA_AtomIJNS4_4SM904GMMA27MMA_64x256x32_S32S8S8_SS_TNEEEENS4_6LayoutINS5_IJNSA_ILi2EEESB_SB_EEENS5_IJSB_NSA_ILi0EEESS_EEEEENS5_IJNS4_10UnderscoreESV_SV_EEEEENS4_13SM90_TMA_LOADENS4_14ComposedLayoutINS4_7SwizzleILi1ELi4ELi3EEENS4_18smem_ptr_flag_bitsILi8EEENSP_INS5_IJNSA_ILi8EEESG_EEENS5_IJSG_SB_EEEEEEEvNS4_8identityESY_S18_vS19_EENS_8epilogue10collective6detail29Sm90TmaWarpSpecializedAdapterINS1C_15DefaultEpilogueIaSI_SI_NS1B_6thread17LinearCombinationIaLi1EiiLNS1G_9ScaleType4KindE0ELNS_15FloatRoundStyleE2EaEENS1_15EpilogueDefaultEEEEEvvEEEEvNT_6ParamsE,"ax",@progbits
	.align	128
.text._ZN7cutlass13device_kernelINS_4gemm6kernel13GemmUniversalIN4cute5tupleIJiiiiEEENS1_10collective13CollectiveMmaINS1_34MainloopSm90TmaGmmaWarpSpecializedILi5ENS5_IJNS4_1CILi1EEESB_SB_EEENS1_35KernelTmaWarpSpecializedCooperativeEEENS5_IJNSA_ILi256EEESF_NSA_ILi32EEEEEEaNS5_IJlSB_lEEEaSI_NS4_8TiledMMAINS4_8MMA_AtomIJNS4_4SM904GMMA27MMA_64x256x32_S32S8S8_SS_TNEEEENS4_6LayoutINS5_IJNSA_ILi2EEESB_SB_EEENS5_IJSB_NSA_ILi0EEESS_EEEEENS5_IJNS4_10UnderscoreESV_SV_EEEEENS4_13SM90_TMA_LOADENS4_14ComposedLayoutINS4_7SwizzleILi1ELi4ELi3EEENS4_18smem_ptr_flag_bitsILi8EEENSP_INS5_IJNSA_ILi8EEESG_EEENS5_IJSG_SB_EEEEEEEvNS4_8identityESY_S18_vS19_EENS_8epilogue10collective6detail29Sm90TmaWarpSpecializedAdapterINS1C_15DefaultEpilogueIaSI_SI_NS1B_6thread17LinearCombinationIaLi1EiiLNS1G_9ScaleType4KindE0ELNS_15FloatRoundStyleE2EaEENS1_15EpilogueDefaultEEEEEvvEEEEvNT_6ParamsE:
        .type           _ZN7cutlass13device_kernelINS_4gemm6kernel13GemmUniversalIN4cute5tupleIJiiiiEEENS1_10collective13CollectiveMmaINS1_34MainloopSm90TmaGmmaWarpSpecializedILi5ENS5_IJNS4_1CILi1EEESB_SB_EEENS1_35KernelTmaWarpSpecializedCooperativeEEENS5_IJNSA_ILi256EEESF_NSA_ILi32EEEEEEaNS5_IJlSB_lEEEaSI_NS4_8TiledMMAINS4_8MMA_AtomIJNS4_4SM904GMMA27MMA_64x256x32_S32S8S8_SS_TNEEEENS4_6LayoutINS5_IJNSA_ILi2EEESB_SB_EEENS5_IJSB_NSA_ILi0EEESS_EEEEENS5_IJNS4_10UnderscoreESV_SV_EEEEENS4_13SM90_TMA_LOADENS4_14ComposedLayoutINS4_7SwizzleILi1ELi4ELi3EEENS4_18smem_ptr_flag_bitsILi8EEENSP_INS5_IJNSA_ILi8EEESG_EEENS5_IJSG_SB_EEEEEEEvNS4_8identityESY_S18_vS19_EENS_8epilogue10collective6detail29Sm90TmaWarpSpecializedAdapterINS1C_15DefaultEpilogueIaSI_SI_NS1B_6thread17LinearCombinationIaLi1EiiLNS1G_9ScaleType4KindE0ELNS_15FloatRoundStyleE2EaEENS1_15EpilogueDefaultEEEEEvvEEEEvNT_6ParamsE,@function
        .size           _ZN7cutlass13device_kernelINS_4gemm6kernel13GemmUniversalIN4cute5tupleIJiiiiEEENS1_10collective13CollectiveMmaINS1_34MainloopSm90TmaGmmaWarpSpecializedILi5ENS5_IJNS4_1CILi1EEESB_SB_EEENS1_35KernelTmaWarpSpecializedCooperativeEEENS5_IJNSA_ILi256EEESF_NSA_ILi32EEEEEEaNS5_IJlSB_lEEEaSI_NS4_8TiledMMAINS4_8MMA_AtomIJNS4_4SM904GMMA27MMA_64x256x32_S32S8S8_SS_TNEEEENS4_6LayoutINS5_IJNSA_ILi2EEESB_SB_EEENS5_IJSB_NSA_ILi0EEESS_EEEEENS5_IJNS4_10UnderscoreESV_SV_EEEEENS4_13SM90_TMA_LOADENS4_14ComposedLayoutINS4_7SwizzleILi1ELi4ELi3EEENS4_18smem_ptr_flag_bitsILi8EEENSP_INS5_IJNSA_ILi8EEESG_EEENS5_IJSG_SB_EEEEEEEvNS4_8identityESY_S18_vS19_EENS_8epilogue10collective6detail29Sm90TmaWarpSpecializedAdapterINS1C_15DefaultEpilogueIaSI_SI_NS1B_6thread17LinearCombinationIaLi1EiiLNS1G_9ScaleType4KindE0ELNS_15FloatRoundStyleE2EaEENS1_15EpilogueDefaultEEEEEvvEEEEvNT_6ParamsE,(.L_x_584 - _ZN7cutlass13device_kernelINS_4gemm6kernel13GemmUniversalIN4cute5tupleIJiiiiEEENS1_10collective13CollectiveMmaINS1_34MainloopSm90TmaGmmaWarpSpecializedILi5ENS5_IJNS4_1CILi1EEESB_SB_EEENS1_35KernelTmaWarpSpecializedCooperativeEEENS5_IJNSA_ILi256EEESF_NSA_ILi32EEEEEEaNS5_IJlSB_lEEEaSI_NS4_8TiledMMAINS4_8MMA_AtomIJNS4_4SM904GMMA27MMA_64x256x32_S32S8S8_SS_TNEEEENS4_6LayoutINS5_IJNSA_ILi2EEESB_SB_EEENS5_IJSB_NSA_ILi0EEESS_EEEEENS5_IJNS4_10UnderscoreESV_SV_EEEEENS4_13SM90_TMA_LOADENS4_14ComposedLayoutINS4_7SwizzleILi1ELi4ELi3EEENS4_18smem_ptr_flag_bitsILi8EEENSP_INS5_IJNSA_ILi8EEESG_EEENS5_IJSG_SB_EEEEEEEvNS4_8identityESY_S18_vS19_EENS_8epilogue10collective6detail29Sm90TmaWarpSpecializedAdapterINS1C_15DefaultEpilogueIaSI_SI_NS1B_6thread17LinearCombinationIaLi1EiiLNS1G_9ScaleType4KindE0ELNS_15FloatRoundStyleE2EaEENS1_15EpilogueDefaultEEEEEvvEEEEvNT_6ParamsE)
        .other          _ZN7cutlass13device_kernelINS_4gemm6kernel13GemmUniversalIN4cute5tupleIJiiiiEEENS1_10collective13CollectiveMmaINS1_34MainloopSm90TmaGmmaWarpSpecializedILi5ENS5_IJNS4_1CILi1EEESB_SB_EEENS1_35KernelTmaWarpSpecializedCooperativeEEENS5_IJNSA_ILi256EEESF_NSA_ILi32EEEEEEaNS5_IJlSB_lEEEaSI_NS4_8TiledMMAINS4_8MMA_AtomIJNS4_4SM904GMMA27MMA_64x256x32_S32S8S8_SS_TNEEEENS4_6LayoutINS5_IJNSA_ILi2EEESB_SB_EEENS5_IJSB_NSA_ILi0EEESS_EEEEENS5_IJNS4_10UnderscoreESV_SV_EEEEENS4_13SM90_TMA_LOADENS4_14ComposedLayoutINS4_7SwizzleILi1ELi4ELi3EEENS4_18smem_ptr_flag_bitsILi8EEENSP_INS5_IJNSA_ILi8EEESG_EEENS5_IJSG_SB_EEEEEEEvNS4_8identityESY_S18_vS19_EENS_8epilogue10collective6detail29Sm90TmaWarpSpecializedAdapterINS1C_15DefaultEpilogueIaSI_SI_NS1B_6thread17LinearCombinationIaLi1EiiLNS1G_9ScaleType4KindE0ELNS_15FloatRoundStyleE2EaEENS1_15EpilogueDefaultEEEEEvvEEEEvNT_6ParamsE,@"STO_CUDA_ENTRY STV_DEFAULT"
_ZN7cutlass13device_kernelINS_4gemm6kernel13GemmUniversalIN4cute5tupleIJiiiiEEENS1_10collective13CollectiveMmaINS1_34MainloopSm90TmaGmmaWarpSpecializedILi5ENS5_IJNS4_1CILi1EEESB_SB_EEENS1_35KernelTmaWarpSpecializedCooperativeEEENS5_IJNSA_ILi256EEESF_NSA_ILi32EEEEEEaNS5_IJlSB_lEEEaSI_NS4_8TiledMMAINS4_8MMA_AtomIJNS4_4SM904GMMA27MMA_64x256x32_S32S8S8_SS_TNEEEENS4_6LayoutINS5_IJNSA_ILi2EEESB_SB_EEENS5_IJSB_NSA_ILi0EEESS_EEEEENS5_IJNS4_10UnderscoreESV_SV_EEEEENS4_13SM90_TMA_LOADENS4_14ComposedLayoutINS4_7SwizzleILi1ELi4ELi3EEENS4_18smem_ptr_flag_bitsILi8EEENSP_INS5_IJNSA_ILi8EEESG_EEENS5_IJSG_SB_EEEEEEEvNS4_8identityESY_S18_vS19_EENS_8epilogue10collective6detail29Sm90TmaWarpSpecializedAdapterINS1C_15DefaultEpilogueIaSI_SI_NS1B_6thread17LinearCombinationIaLi1EiiLNS1G_9ScaleType4KindE0ELNS_15FloatRoundStyleE2EaEENS1_15EpilogueDefaultEEEEEvvEEEEvNT_6ParamsE:
[----:B------:R-:W0:Y:S02]  /*0000*/  LDC R1, c[0x0][0x28] ;  /* 0x00000a00ff017b82 */ /* 0x000e240000000800 */
[----:B0-----:R-:W-:Y:S01]  /*0010*/  VIADD R1, R1, 0xfffffd48 ;  /* 0xfffffd4801017836 */ /* 0x001fe20000000000 */
[----:B------:R-:W0:Y:S01]  /*0020*/  S2R R2, SR_TID.X ;  /* 0x0000000000027919 */ /* 0x000e220000002100 */
[----:B------:R-:W-:Y:S01]  /*0030*/  ELECT P0, URZ, PT ;  /* 0x00000000003f782f */ /* 0x000fe20003800000 */
[----:B------:R-:W-:Y:S01]  /*0040*/  BSSY B0, `(.L_x_0) ;  /* 0x0000015000007945 */ /* 0x000fe20003800000 */
[--C-:B0-----:R-:W-:Y:S02]  /*0050*/  SHF.R.U32.HI R0, RZ, 0x5, R2.reuse ;  /* 0x00000005ff007819 */ /* 0x101fe40000011602 */
[----:B------:R-:W-:-:S03]  /*0060*/  SHF.R.U32.HI R2, RZ, 0x7, R2 ;  /* 0x00000007ff027819 */ /* 0x000fc60000011602 */
[----:B------:R-:W0:Y:S04]  /*0070*/  SHFL.IDX PT, R3, R0, RZ, 0x1f ;  /* 0x00001fff00037589 */ /* 0x000e2800000e0000 */
[----:B------:R-:W1:Y:S01]  /*0080*/  SHFL.IDX PT, R2, R2, RZ, 0x1f ;  /* 0x00001fff02027589 */ /* 0x000e6200000e0000 */
[----:B0-----:R-:W-:Y:S02]  /*0090*/  R2UR UR10, R3 ;  /* 0x00000000030a72ca */ /* 0x001fe400000e0000 */
[----:B-1----:R-:W-:-:S11]  /*00a0*/  R2UR UR5, R2 ;  /* 0x00000000020572ca */ /* 0x002fd600000e0000 */
[----:B------:R-:W-:Y:S02]  /*00b0*/  USHF.R.S32.HI UR4, URZ, 0x1f, UR10 ;  /* 0x0000001f3f047899 */ /* 0x000fe4000801140a */
[----:B------:R-:W-:Y:S02]  /*00c0*/  ISETP.NE.OR P0, PT, RZ, UR10, !P0 ;  /* 0x0000000aff007c0c */ /* 0x000fe4000c705670 */
[----:B------:R-:W-:-:S04]  /*00d0*/  ULEA.HI UR4, UR4, UR10, URZ, 0x2 ;  /* 0x0000000a04047291 */ /* 0x000fc8000f8f103f */
[----:B------:R-:W-:-:S04]  /*00e0*/  ULOP3.LUT UR4, UR4, 0xfffffffc, URZ, 0xc0, !UPT ;  /* 0xfffffffc04047892 */ /* 0x000fc8000f8ec03f */
[----:B------:R-:W-:-:S03]  /*00f0*/  UIADD3 UR10, UR10, -UR4, URZ ;  /* 0x800000040a0a7290 */ /* 0x000fc6000fffe03f */
[----:B------:R-:W-:Y:S09]  /*0100*/  @P0 BRA `(.L_x_1) ;  /* 0x0000000000200947 */ /* 0x000ff20003800000 */
[----:B------:R-:W-:Y:S02]  /*0110*/  ULDC.64 UR6, c[0x0][0x198] ;  /* 0x0000660000067ab9 */ /* 0x000fe40000000a00 */
[----:B------:R-:W-:Y:S02]  /*0120*/  UIADD3 UR8, UP0, UR6, 0xf0, URZ ;  /* 0x000000f006087890 */ /* 0x000fe4000ff1e03f */
[----:B------:R-:W-:Y:S02]  /*0130*/  UIADD3 UR6, UP1, UR6, 0x1f0, URZ ;  /* 0x000001f006067890 */ /* 0x000fe4000ff3e03f */
[----:B------:R-:W-:Y:S02]  /*0140*/  UIADD3.X UR9, URZ, UR7, URZ, UP0, !UPT ;  /* 0x000000073f097290 */ /* 0x000fe400087fe43f */
[----:B------:R-:W-:-:S07]  /*0150*/  UIADD3.X UR7, URZ, UR7, URZ, UP1, !UPT ;  /* 0x000000073f077290 */ /* 0x000fce0008ffe43f */
[----:B------:R0:W-:Y:S02]  /*0160*/  UTMACCTL.PF [UR8] ;  /* 0x00000000080079b9 */ /* 0x0001e40008040000 */
[----:B------:R0:W-:Y:S02]  /*0170*/  UTMACCTL.PF [UR6] ;  /* 0x00000000060079b9 */ /* 0x0001e40008040000 */
[----:B0-----:R-:W-:Y:S01]  /*0180*/  NOP ;  /* 0x0000000000007918 */ /* 0x001fe20000000000 */
.L_x_1:
[----:B------:R-:W-:Y:S05]  /*0190*/  BSYNC B0 ;  /* 0x0000000000007941 */ /* 0x000fea0003800000 */
.L_x_0:
[----:B------:R-:W0:Y:S01]  /*01a0*/  SHFL.IDX PT, R2, R0, RZ, 0x1f ;  /* 0x00001fff00027589 */ /* 0x000e2200000e0000 */
[----:B------:R-:W-:Y:S01]  /*01b0*/  UISETP.NE.AND UP0, UPT, UR10, 0x3, UPT ;  /* 0x000000030a00788c */ /* 0x000fe2000bf05270 */
[----:B------:R-:W-:Y:S01]  /*01c0*/  ISETP.NE.AND P1, PT, RZ, UR5, PT ;  /* 0x00000005ff007c0c */ /* 0x000fe2000bf25270 */
[----:B------:R-:W-:Y:S02]  /*01d0*/  UIADD3 UR18, UR5, -0x1, URZ ;  /* 0xffffffff05127890 */ /* 0x000fe4000fffe03f */
[----:B------:R-:W-:Y:S02]  /*01e0*/  UISETP.EQ.OR UP0, UPT, UR10, URZ, !UP0 ;  /* 0x0000003f0a00728c */ /* 0x000fe4000c702670 */
[----:B------:R-:W-:Y:S02]  /*01f0*/  UISETP.GE.U32.AND UP1, UPT, UR18, 0x2, UPT ;  /* 0x000000021200788c */ /* 0x000fe4000bf26070 */
[----:B------:R-:W-:-:S04]  /*0200*/  UISETP.EQ.AND UP0, UPT, UR5, URZ, UP0 ;  /* 0x0000003f0500728c */ /* 0x000fc80008702270 */
[----:B------:R-:W-:-:S04]  /*0210*/  USEL UR40, URZ, 0x1, !UP0 ;  /* 0x000000013f287887 */ /* 0x000fc8000c000000 */
[----:B------:R-:W-:Y:S01]  /*0220*/  USEL UR40, UR40, 0x2, UP1 ;  /* 0x0000000228287887 */ /* 0x000fe20008800000 */
[----:B0-----:R-:W-:-:S13]  /*0230*/  ISETP.NE.AND P0, PT, R2, RZ, PT ;  /* 0x000000ff0200720c */ /* 0x001fda0003f05270 */
[----:B------:R-:W-:Y:S05]  /*0240*/  @P0 BRA `(.L_x_2) ;  /* 0x0000000000600947 */ /* 0x000fea0003800000 */
[----:B------:R-:W0:Y:S01]  /*0250*/  S2UR UR8, SR_CgaCtaId ;  /* 0x00000000000879c3 */ /* 0x000e220000008800 */
[----:B------:R-:W-:Y:S01]  /*0260*/  UMOV UR4, 0x400 ;  /* 0x0000040000047882 */ /* 0x000fe20000000000 */
[----:B------:R-:W-:Y:S01]  /*0270*/  UMOV UR5, 0x1 ;  /* 0x0000000100057882 */ /* 0x000fe20000000000 */
[----:B------:R-:W-:Y:S01]  /*0280*/  UMOV UR6, 0x100 ;  /* 0x0000010000067882 */ /* 0x000fe20000000000 */
[----:B------:R-:W-:Y:S01]  /*0290*/  ELECT P0, URZ, PT ;  /* 0x00000000003f782f */ /* 0x000fe20003800000 */
[----:B------:R-:W-:-:S04]  /*02a0*/  UIADD3 UR6, -UR6, 0x100000, URZ ;  /* 0x0010000006067890 */ /* 0x000fc8000fffe13f */
[----:B------:R-:W-:Y:S02]  /*02b0*/  USHF.L.U32 UR7, UR6, 0xb, URZ ;  /* 0x0000000b06077899 */ /* 0x000fe4000800063f */
[----:B------:R-:W-:Y:S02]  /*02c0*/  USHF.L.U32 UR6, UR6, 0x1, URZ ;  /* 0x0000000106067899 */ /* 0x000fe4000800063f */
[----:B0-----:R-:W-:Y:S02]  /*02d0*/  ULEA UR8, UR8, UR4, 0x18 ;  /* 0x0000000408087291 */ /* 0x001fe4000f8ec03f */
[----:B------:R-:W-:-:S04]  /*02e0*/  UIADD3 UR4, -UR5, 0x100000, URZ ;  /* 0x0010000005047890 */ /* 0x000fc8000fffe13f */
[----:B------:R-:W-:Y:S02]  /*02f0*/  USHF.L.U32 UR5, UR4, 0xb, URZ ;  /* 0x0000000b04057899 */ /* 0x000fe4000800063f */
[----:B------:R-:W-:Y:S01]  /*0300*/  USHF.L.U32 UR4, UR4, 0x1, URZ ;  /* 0x0000000104047899 */ /* 0x000fe2000800063f */
[----:B------:R-:W0:Y:S11]  /*0310*/  FENCE.VIEW.ASYNC.S ;  /* 0x00000000000073c6 */ /* 0x000e360000000000 */
[----:B0-----:R0:W1:Y:S01]  /*0320*/  SYNCS.EXCH.64 URZ, [UR8], UR4 ;  /* 0x00000004083f75b2 */ /* 0x0010620008000100 */
[----:B------:R0:W2:Y:S01]  /*0330*/  SYNCS.EXCH.64 URZ, [UR8+0x28], UR6 ;  /* 0x00002806083f75b2 */ /* 0x0000a20008000100 */
[----:B------:R0:W3:Y:S01]  /*0340*/  SYNCS.EXCH.64 URZ, [UR8+0x8], UR4 ;  /* 0x00000804083f75b2 */ /* 0x0000e20008000100 */
[----:B------:R0:W4:Y:S01]  /*0350*/  SYNCS.EXCH.64 URZ, [UR8+0x30], UR6 ;  /* 0x00003006083f75b2 */ /* 0x0001220008000100 */
[----:B------:R0:W0:Y:S01]  /*0360*/  SYNCS.EXCH.64 URZ, [UR8+0x10], UR4 ;  /* 0x00001004083f75b2 */ /* 0x0000220008000100 */
[----:B------:R0:W0:Y:S01]  /*0370*/  SYNCS.EXCH.64 URZ, [UR8+0x38], UR6 ;  /* 0x00003806083f75b2 */ /* 0x0000220008000100 */
[----:B------:R0:W0:Y:S01]  /*0380*/  SYNCS.EXCH.64 URZ, [UR8+0x18], UR4 ;  /* 0x00001804083f75b2 */ /* 0x0000220008000100 */
[----:B------:R0:W0:Y:S01]  /*0390*/  SYNCS.EXCH.64 URZ, [UR8+0x40], UR6 ;  /* 0x00004006083f75b2 */ /* 0x0000220008000100 */
[----:B------:R0:W0:Y:S01]  /*03a0*/  SYNCS.EXCH.64 URZ, [UR8+0x20], UR4 ;  /* 0x00002004083f75b2 */ /* 0x0000220008000100 */
[----:B------:R0:W0:Y:S01]  /*03b0*/  SYNCS.EXCH.64 URZ, [UR8+0x48], UR6 ;  /* 0x00004806083f75b2 */ /* 0x0000220008000100 */
[----:B------:R-:W-:Y:S01]  /*03c0*/  NOP ;  /* 0x0000000000007918 */ /* 0x000fe20000000000 */
.L_x_2:
[----:B------:R-:W5:Y:S01]  /*03d0*/  SHFL.IDX PT, R0, R0, RZ, 0x1f ;  /* 0x00001fff00007589 */ /* 0x000f6200000e0000 */
[----:B------:R-:W-:Y:S01]  /*03e0*/  ELECT P0, URZ, PT ;  /* 0x00000000003f782f */ /* 0x000fe20003800000 */
[----:B------:R-:W1:Y:S01]  /*03f0*/  S2UR UR17, SR_CTAID.Y ;  /* 0x00000000001179c3 */ /* 0x000e620000002600 */
[----:B0-----:R-:W-:Y:S01]  /*0400*/  ULDC UR5, c[0x0][0x65c] ;  /* 0x0001970000057ab9 */ /* 0x001fe20000000800 */
[----:B------:R-:W-:Y:S01]  /*0410*/  UMOV UR12, 0x20 ;  /* 0x00000020000c7882 */ /* 0x000fe20000000000 */
[----:B------:R-:W-:Y:S01]  /*0420*/  UISETP.NE.AND UP2, UPT, UR5, 0x1, UPT ;  /* 0x000000010500788c */ /* 0x000fe2000bf45270 */
[----:B------:R-:W-:Y:S01]  /*0430*/  NOP ;  /* 0x0000000000007918 */ /* 0x000fe20000000000 */
[----:B------:R-:W-:Y:S02]  /*0440*/  NOP ;  /* 0x0000000000007918 */ /* 0x000fe40000000000 */
[----:B------:R-:W-:Y:S01]  /*0450*/  UP2UR UR46, UPR, URZ, 0x4 ;  /* 0x000000043f2e7883 */ /* 0x000fe20008000000 */
[----:B------:R-:W0:Y:S01]  /*0460*/  S2UR UR4, SR_CTAID.X ;  /* 0x00000000000479c3 */ /* 0x000e220000002500 */
[----:B------:R-:W-:-:S02]  /*0470*/  PLOP3.LUT P2, PT, PT, PT, UP2, 0x80, 0x0 ;  /* 0x000000000000781c */ /* 0x000fc40003f4f028 */
[----:B------:R-:W-:Y:S02]  /*0480*/  PLOP3.LUT P4, PT, PT, PT, UP2, 0x80, 0x0 ;  /* 0x000000000000781c */ /* 0x000fe40003f8f028 */
[----:B------:R-:W-:Y:S01]  /*0490*/  PLOP3.LUT P3, PT, PT, PT, UP2, 0x80, 0x0 ;  /* 0x000000000000781c */ /* 0x000fe20003f6f028 */
[----:B------:R-:W-:Y:S01]  /*04a0*/  @UP2 ULDC UR14, c[0x0][0x10] ;  /* 0x00000400000e2ab9 */ /* 0x000fe20000000800 */
[----:B------:R-:W-:Y:S01]  /*04b0*/  @UP2 UMOV UR9, URZ ;  /* 0x0000003f00092c82 */ /* 0x000fe20008000000 */
[----:B------:R-:W-:Y:S01]  /*04c0*/  @!UP2 ULDC UR11, c[0x0][0xc] ;  /* 0x00000300000baab9 */ /* 0x000fe20000000800 */
[----:B-----5:R-:W-:Y:S01]  /*04d0*/  ISETP.NE.OR P0, PT, R0, RZ, !P0 ;  /* 0x000000ff0000720c */ /* 0x020fe20004705670 */
[----:B-1----:R-:W-:Y:S02]  /*04e0*/  @UP2 UMOV UR7, UR17 ;  /* 0x0000001100072c82 */ /* 0x002fe40008000000 */
[----:B------:R-:W-:Y:S01]  /*04f0*/  @UP2 UMOV UR8, UR7 ;  /* 0x0000000700082c82 */ /* 0x000fe20008000000 */
[----:B------:R-:W-:Y:S01]  /*0500*/  @!UP2 UMOV UR7, UR17 ;  /* 0x000000110007ac82 */ /* 0x000fe20008000000 */
[----:B0-----:R-:W-:-:S08]  /*0510*/  @UP2 UIMAD.WIDE.U32 UR14, UR4, UR14, UR8 ;  /* 0x0000000e040e22a5 */ /* 0x001fd0000f8e0008 */
[----:B------:R-:W-:Y:S01]  /*0520*/  VOTEU.ALL UP0, P0 ;  /* 0x00000000003f7886 */ /* 0x000fe20000000000 */
[----:B------:R-:W-:Y:S01]  /*0530*/  VOTEU.ALL UP1, P0 ;  /* 0x00000000003f7886 */ /* 0x000fe20000020000 */
[----:B------:R-:W-:-:S03]  /*0540*/  IMAD.U32 R2, RZ, RZ, UR14 ;  /* 0x0000000eff027e24 */ /* 0x000fc6000f8e00ff */
[----:B------:R-:W0:Y:S01]  /*0550*/  @!UP0 S2UR UR6, SR_CgaCtaId ;  /* 0x00000000000689c3 */ /* 0x000e220000008800 */
[----:B------:R-:W-:Y:S01]  /*0560*/  @!UP0 UMOV UR5, 0x400 ;  /* 0x0000040000058882 */ /* 0x000fe20000000000 */
[----:B------:R-:W-:-:S04]  /*0570*/  @!UP0 UIADD3 UR12, -UR12, 0x100000, URZ ;  /* 0x001000000c0c8890 */ /* 0x000fc8000fffe13f */
[----:B------:R-:W-:Y:S02]  /*0580*/  @!UP0 USHF.L.U32 UR13, UR12, 0xb, URZ ;  /* 0x0000000b0c0d8899 */ /* 0x000fe4000800063f */
[----:B------:R-:W-:Y:S01]  /*0590*/  @!UP0 USHF.L.U32 UR12, UR12, 0x1, URZ ;  /* 0x000000010c0c8899 */ /* 0x000fe2000800063f */
[----:B------:R-:W-:Y:S01]  /*05a0*/  IMAD.U32 R3, RZ, RZ, UR15 ;  /* 0x0000000fff037e24 */ /* 0x000fe2000f8e00ff */
[----:B0-----:R-:W-:Y:S01]  /*05b0*/  @!UP0 ULEA UR16, UR6, UR5, 0x18 ;  /* 0x0000000506108291 */ /* 0x001fe2000f8ec03f */
[----:B------:R-:W-:Y:S01]  /*05c0*/  VOTEU.ALL UP0, P0 ;  /* 0x00000000003f7886 */ /* 0x000fe20000000000 */
[----:B------:R-:W-:Y:S01]  /*05d0*/  PLOP3.LUT P0, PT, PT, PT, UP2, 0x80, 0x0 ;  /* 0x000000000000781c */ /* 0x000fe20003f0f028 */
[----:B------:R-:W-:Y:S01]  /*05e0*/  UMOV UR5, URZ ;  /* 0x0000003f00057c82 */ /* 0x000fe20008000000 */
[----:B------:R-:W-:Y:S01]  /*05f0*/  @UP2 UMOV UR6, URZ ;  /* 0x0000003f00062c82 */ /* 0x000fe20008000000 */
[----:B------:R-:W-:Y:S02]  /*0600*/  @!UP2 UIMAD.WIDE.U32 UR8, UR11, UR7, UR4 ;  /* 0x000000070b08a2a5 */ /* 0x000fe4000f8e0004 */
[----:B------:R-:W-:-:S04]  /*0610*/  @UP2 UIADD3 UR6, UR15, UR6, URZ ;  /* 0x000000060f062290 */ /* 0x000fc8000fffe03f */
[----:B------:R-:W-:Y:S01]  /*0620*/  IMAD.U32 R5, RZ, RZ, UR9 ;  /* 0x00000009ff057e24 */ /* 0x000fe2000f8e00ff */
[----:B------:R-:W0:Y:S02]  /*0630*/  FENCE.VIEW.ASYNC.S ;  /* 0x00000000000073c6 */ /* 0x000e240000000000 */
[----:B0-----:R0:W2:Y:S01]  /*0640*/  @!UP0 SYNCS.EXCH.64 URZ, [UR16+0x60], UR12 ;  /* 0x0000600c103f85b2 */ /* 0x0010a20008000100 */
[----:B------:R-:W-:Y:S02]  /*0650*/  @P2 IMAD.U32 R6, RZ, RZ, UR6 ;  /* 0x00000006ff062e24 */ /* 0x000fe4000f8e00ff */
[----:B------:R-:W-:Y:S02]  /*0660*/  @P0 IMAD.MOV.U32 R7, RZ, RZ, R2 ;  /* 0x000000ffff070224 */ /* 0x000fe400078e0002 */
[----:B------:R-:W-:Y:S02]  /*0670*/  IMAD.U32 R2, RZ, RZ, UR8 ;  /* 0x00000008ff027e24 */ /* 0x000fe4000f8e00ff */
[----:B------:R-:W-:-:S02]  /*0680*/  @!P4 IMAD.MOV.U32 R6, RZ, RZ, R5 ;  /* 0x000000ffff06c224 */ /* 0x000fc400078e0005 */
[----:B------:R-:W-:Y:S02]  /*0690*/  @!P3 IMAD.MOV.U32 R7, RZ, RZ, R2 ;  /* 0x000000ffff07b224 */ /* 0x000fe400078e0002 */
[----:B------:R-:W-:Y:S01]  /*06a0*/  IMAD.U32 R3, RZ, RZ, UR9 ;  /* 0x00000009ff037e24 */ /* 0x000fe2000f8e00ff */
[----:B------:R0:W-:Y:S01]  /*06b0*/  STL [R1+0x200], R6 ;  /* 0x0002000601007387 */ /* 0x0001e20000100800 */
[----:B------:R-:W-:-:S03]  /*06c0*/  IMAD.U32 R4, RZ, RZ, UR8 ;  /* 0x00000008ff047e24 */ /* 0x000fc6000f8e00ff */
[----:B------:R0:W-:Y:S01]  /*06d0*/  STL [R1+0x204], R7 ;  /* 0x0002040701007387 */ /* 0x0001e20000100800 */
[----:B------:R0:W2:Y:S01]  /*06e0*/  @!UP1 SYNCS.EXCH.64 URZ, [UR16+0x68], UR12 ;  /* 0x0000680c103f95b2 */ /* 0x0000a20008000100 */
[----:B------:R-:W-:Y:S01]  /*06f0*/  NOP ;  /* 0x0000000000007918 */ /* 0x000fe20000000000 */
[----:B--234-:R-:W-:Y:S06]  /*0700*/  BAR.SYNC.DEFER_BLOCKING 0x0 ;  /* 0x0000000000007b1d */ /* 0x01cfec0000010000 */
[----:B------:R-:W-:Y:S05]  /*0710*/  @!P1 BRA `(.L_x_3) ;  /* 0x00000100003c9947 */ /* 0x000fea0003800000 */
[----:B------:R-:W-:-:S06]  /*0720*/  UISETP.GT.U32.AND UP0, UPT, UR18, 0x1, UPT ;  /* 0x000000011200788c */ /* 0x000fcc000bf04070 */
[----:B------:R-:W-:-:S13]  /*0730*/  PLOP3.LUT P0, PT, PT, PT, UP0, 0x80, 0x0 ;  /* 0x000000000000781c */ /* 0x000fda0003f0f008 */
[----:B0-----:R-:W-:Y:S05]  /*0740*/  @P0 EXIT ;  /* 0x000000000000094d */ /* 0x001fea0003800000 */
[----:B------:R-:W-:Y:S01]  /*0750*/  ULDC.64 UR8, c[0x0][0x650] ;  /* 0x0001940000087ab9 */ /* 0x000fe20000000a00 */
[----:B------:R-:W-:Y:S01]  /*0760*/  UMOV UR42, 0xffffffff ;  /* 0xffffffff002a7882 */ /* 0x000fe20000000000 */
[----:B------:R-:W-:Y:S01]  /*0770*/  ISETP.GE.U32.AND P0, PT, R7, UR8, PT ;  /* 0x0000000807007c0c */ /* 0x000fe2000bf06070 */
[----:B------:R-:W-:Y:S01]  /*0780*/  UMOV UR41, 0xffffffff ;  /* 0xffffffff00297882 */ /* 0x000fe20000000000 */
[----:B------:R-:W-:Y:S01]  /*0790*/  UMOV UR44, 0xffffffff ;  /* 0xffffffff002c7882 */ /* 0x000fe20000000000 */
[----:B------:R-:W-:Y:S02]  /*07a0*/  PRMT R0, RZ, 0x7610, R0 ;  /* 0x00007610ff007816 */ /* 0x000fe40000000000 */
[----:B------:R-:W-:-:S13]  /*07b0*/  ISETP.GE.U32.AND.EX P0, PT, R6, UR9, PT, P0 ;  /* 0x0000000906007c0c */ /* 0x000fda000bf06100 */
[----:B------:R-:W-:Y:S05]  /*07c0*/  @P0 BRA `(.L_x_4) ;  /* 0x0000000400800947 */ /* 0x000fea0003800000 */
[----:B------:R-:W-:Y:S01]  /*07d0*/  I2FP.F32.U32 R0, UR4 ;  /* 0x0000000400007c45 */ /* 0x000fe20008201000 */
[----:B------:R-:W-:Y:S01]  /*07e0*/  ULDC.64 UR16, c[0x0][0x628] ;  /* 0x00018a0000107ab9 */ /* 0x000fe20000000a00 */
[----:B------:R-:W-:Y:S01]  /*07f0*/  ULDC UR6, c[0x0][0x150] ;  /* 0x0000540000067ab9 */ /* 0x000fe20000000800 */
[----:B------:R-:W-:Y:S01]  /*0800*/  ISETP.NE.U32.AND P0, PT, RZ, UR16, PT ;  /* 0x00000010ff007c0c */ /* 0x000fe2000bf05070 */
[----:B------:R-:W-:Y:S01]  /*0810*/  ULDC UR15, c[0x0][0x630] ;  /* 0x00018c00000f7ab9 */ /* 0x000fe20000000800 */
[----:B------:R-:W-:Y:S01]  /*0820*/  FMUL R0, R0, UR6 ;  /* 0x0000000600007c20 */ /* 0x000fe20008400000 */
[----:B------:R-:W-:Y:S01]  /*0830*/  R2UR UR18, R7 ;  /* 0x00000000071272ca */ /* 0x000fe200000e0000 */
[----:B------:R-:W-:Y:S01]  /*0840*/  ULDC UR20, c[0x0][0x154] ;  /* 0x0000550000147ab9 */ /* 0x000fe20000000800 */
[----:B------:R-:W-:Y:S01]  /*0850*/  ISETP.NE.AND.EX P0, PT, RZ, UR17, PT, P0 ;  /* 0x00000011ff007c0c */ /* 0x000fe2000bf05300 */
[----:B------:R0:W1:Y:S01]  /*0860*/  F2I.U32.TRUNC.NTZ R2, R0 ;  /* 0x0000000000027305 */ /* 0x000062000020f000 */
[----:B------:R-:W-:-:S02]  /*0870*/  R2UR UR19, R6 ;  /* 0x00000000061372ca */ /* 0x000fc400000e0000 */
[----:B------:R-:W-:Y:S02]  /*0880*/  R2UR UR8, R7 ;  /* 0x00000000070872ca */ /* 0x000fe400000e0000 */
[----:B------:R-:W-:-:S07]  /*0890*/  R2UR UR9, R6 ;  /* 0x00000000060972ca */ /* 0x000fce00000e0000 */
[----:B0-----:R-:W-:Y:S08]  /*08a0*/  @!P0 BRA `(.L_x_5) ;  /* 0x0000000000308947 */ /* 0x001ff00003800000 */
[----:B------:R-:W-:Y:S01]  /*08b0*/  R2UR UR8, R7 ;  /* 0x00000000070872ca */ /* 0x000fe200000e0000 */
[----:B------:R-:W-:Y:S01]  /*08c0*/  ULDC UR6, c[0x0][0x634] ;  /* 0x00018d0000067ab9 */ /* 0x000fe20000000800 */
[----:B------:R-:W-:-:S11]  /*08d0*/  R2UR UR14, R6 ;  /* 0x00000000060e72ca */ /* 0x000fd600000e0000 */
[----:B------:R-:W-:-:S04]  /*08e0*/  UIADD3 UR6, UP0, UR8, UR6, URZ ;  /* 0x0000000608067290 */ /* 0x000fc8000ff1e03f */
[----:B------:R-:W-:-:S04]  /*08f0*/  UIADD3.X UR14, URZ, UR14, URZ, UP0, !UPT ;  /* 0x0000000e3f0e7290 */ /* 0x000fc800087fe43f */
[----:B------:R-:W-:-:S04]  /*0900*/  UIMAD.WIDE.U32 UR8, UR14, UR16, URZ ;  /* 0x000000100e0872a5 */ /* 0x000fc8000f8e003f */
[----:B------:R-:W-:Y:S02]  /*0910*/  UIMAD.WIDE.U32 UR10, UP0, UR6, UR17, UR8 ;  /* 0x00000011060a72a5 */ /* 0x000fe4000f800008 */
[----:B------:R-:W-:Y:S02]  /*0920*/  UIMAD.WIDE.U32 UR8, UR6, UR16, URZ ;  /* 0x00000010060872a5 */ /* 0x000fe4000f8e003f */
[----:B------:R-:W-:Y:S02]  /*0930*/  UIADD3.X UR13, URZ, URZ, URZ, UP0, !UPT ;  /* 0x0000003f3f0d7290 */ /* 0x000fe400087fe43f */
[----:B------:R-:W-:Y:S01]  /*0940*/  UIADD3 URZ, UP0, UR9, UR10, URZ ;  /* 0x0000000a093f7290 */ /* 0x000fe2000ff1e03f */
[----:B------:R-:W-:-:S03]  /*0950*/  UMOV UR12, UR11 ;  /* 0x0000000b000c7c82 */ /* 0x000fc60008000000 */
[----:B------:R-:W-:-:S12]  /*0960*/  UIMAD.WIDE.U32.X UR8, UR14, UR17, UR12, UP0 ;  /* 0x000000110e0872a5 */ /* 0x000fd800080e040c */
.L_x_5:
[----:B------:R-:W-:Y:S01]  /*0970*/  USHF.R.U64 UR44, UR8, UR15, UR9 ;  /* 0x0000000f082c7299 */ /* 0x000fe20008001209 */
[----:B------:R-:W-:Y:S01]  /*0980*/  I2FP.F32.U32 R0, UR7 ;  /* 0x0000000700007c45 */ /* 0x000fe20008201000 */
[----:B------:R-:W-:Y:S01]  /*0990*/  USHF.R.U32.HI UR5, URZ, UR15, UR9 ;  /* 0x0000000f3f057299 */ /* 0x000fe20008011609 */
[----:B-1----:R-:W-:Y:S01]  /*09a0*/  R2UR UR12, R2 ;  /* 0x00000000020c72ca */ /* 0x002fe200000e0000 */
[----:B------:R-:W-:Y:S02]  /*09b0*/  UIADD3 UR6, UP0, URZ, -UR44, URZ ;  /* 0x8000002c3f067290 */ /* 0x000fe4000ff1e03f */
[----:B------:R-:W-:Y:S01]  /*09c0*/  FMUL R0, R0, UR20 ;  /* 0x0000001400007c20 */ /* 0x000fe20008400000 */
[----:B------:R-:W-:Y:S01]  /*09d0*/  ULDC.64 UR8, c[0x0][0x620] ;  /* 0x0001880000087ab9 */ /* 0x000fe20000000a00 */
[----:B------:R-:W-:Y:S01]  /*09e0*/  UIADD3.X UR5, URZ, ~UR5, URZ, UP0, !UPT ;  /* 0x800000053f057290 */ /* 0x000fe200087fe43f */
[----:B------:R-:W-:Y:S01]  /*09f0*/  UMOV UR10, UR18 ;  /* 0x00000012000a7c82 */ /* 0x000fe20008000000 */
[----:B------:R-:W-:-:S02]  /*0a00*/  UMOV UR11, UR19 ;  /* 0x00000013000b7c82 */ /* 0x000fc40008000000 */
[----:B------:R-:W-:Y:S01]  /*0a10*/  UIMAD UR5, UR5, UR8, URZ ;  /* 0x00000008050572a4 */ /* 0x000fe2000f8e023f */
[----:B------:R-:W0:Y:S01]  /*0a20*/  F2I.U32.TRUNC.NTZ R0, R0 ;  /* 0x0000000000007305 */ /* 0x000e22000020f000 */
[----:B------:R-:W-:Y:S02]  /*0a30*/  UIMAD.WIDE.U32 UR10, UR6, UR8, UR10 ;  /* 0x00000008060a72a5 */ /* 0x000fe4000f8e000a */
[----:B------:R-:W-:Y:S01]  /*0a40*/  UIMAD UR6, UR6, UR9, UR5 ;  /* 0x00000009060672a4 */ /* 0x000fe2000f8e0205 */
[----:B------:R-:W-:Y:S01]  /*0a50*/  ULDC UR21, c[0x0][0x658] ;  /* 0x0001960000157ab9 */ /* 0x000fe20000000800 */
[----:B------:R-:W-:Y:S02]  /*0a60*/  UMOV UR19, 0xffffffff ;  /* 0xffffffff00137882 */ /* 0x000fe40000000000 */
[----:B------:R-:W-:Y:S01]  /*0a70*/  UIADD3 UR6, UR11, UR6, URZ ;  /* 0x000000060b067290 */ /* 0x000fe2000fffe03f */
[----:B------:R-:W-:Y:S01]  /*0a80*/  ULDC UR15, c[0x0][0x618] ;  /* 0x00018600000f7ab9 */ /* 0x000fe20000000800 */
[----:B------:R-:W-:Y:S01]  /*0a90*/  ULDC.64 UR8, c[0x0][0x640] ;  /* 0x0001900000087ab9 */ /* 0x000fe20000000a00 */
[----:B------:R-:W-:Y:S01]  /*0aa0*/  USHF.L.U32 UR11, UR19, UR21, URZ ;  /* 0x00000015130b7299 */ /* 0x000fe2000800063f */
[----:B------:R-:W-:Y:S01]  /*0ab0*/  ISETP.NE.U32.AND P0, PT, RZ, UR8, PT ;  /* 0x00000008ff007c0c */ /* 0x000fe2000bf05070 */
[----:B------:R-:W-:-:S02]  /*0ac0*/  USHF.R.U64 UR19, UR10, UR15, UR6 ;  /* 0x0000000f0a137299 */ /* 0x000fc40008001206 */
[----:B------:R-:W-:Y:S01]  /*0ad0*/  USHF.R.U32.HI UR10, URZ, UR15, UR6 ;  /* 0x0000000f3f0a7299 */ /* 0x000fe20008011606 */
[----:B0-----:R-:W-:Y:S01]  /*0ae0*/  R2UR UR14, R0 ;  /* 0x00000000000e72ca */ /* 0x001fe200000e0000 */
[----:B------:R-:W-:Y:S01]  /*0af0*/  ULDC UR17, c[0x0][0x608] ;  /* 0x0001820000117ab9 */ /* 0x000fe20000000800 */
[----:B------:R-:W-:Y:S01]  /*0b00*/  ISETP.NE.AND.EX P0, PT, RZ, UR9, PT, P0 ;  /* 0x00000009ff007c0c */ /* 0x000fe2000bf05300 */
[----:B------:R-:W-:Y:S02]  /*0b10*/  USHF.R.U64 UR23, UR19, UR17, UR10 ;  /* 0x0000001113177299 */ /* 0x000fe4000800120a */
[----:B------:R-:W-:Y:S01]  /*0b20*/  USHF.R.U32.HI UR10, URZ, UR17, UR10 ;  /* 0x000000113f0a7299 */ /* 0x000fe2000801160a */
[----:B------:R-:W-:Y:S01]  /*0b30*/  UMOV UR16, 0x1 ;  /* 0x0000000100107882 */ /* 0x000fe20000000000 */
[----:B------:R-:W-:Y:S02]  /*0b40*/  UIADD3 UR12, -UR12, URZ, URZ ;  /* 0x0000003f0c0c7290 */ /* 0x000fe4000fffe13f */
[----:B------:R-:W-:-:S02]  /*0b50*/  USHF.R.U64 UR24, UR23, UR21, UR10 ;  /* 0x0000001517187299 */ /* 0x000fc4000800120a */
[----:B------:R-:W-:Y:S01]  /*0b60*/  USHF.L.U32 UR6, UR16, UR21, URZ ;  /* 0x0000001510067299 */ /* 0x000fe2000800063f */
[----:B------:R-:W-:Y:S01]  /*0b70*/  ULDC UR13, c[0x0][0x144] ;  /* 0x00005100000d7ab9 */ /* 0x000fe20000000800 */
[----:B------:R-:W-:Y:S01]  /*0b80*/  ULDC UR5, c[0x0][0x600] ;  /* 0x0001800000057ab9 */ /* 0x000fe20000000800 */
[----:B------:R-:W-:Y:S02]  /*0b90*/  ULOP3.LUT UR16, URZ, UR11, URZ, 0x33, !UPT ;  /* 0x0000000b3f107292 */ /* 0x000fe4000f8e333f */
[----:B------:R-:W-:Y:S02]  /*0ba0*/  USHF.R.U32.HI UR11, URZ, UR21, UR10 ;  /* 0x000000153f0b7299 */ /* 0x000fe4000801160a */
[----:B------:R-:W-:Y:S02]  /*0bb0*/  UIADD3 UR18, UR5, -0x1, URZ ;  /* 0xffffffff05127890 */ /* 0x000fe4000fffe03f */
[----:B------:R-:W-:Y:S02]  /*0bc0*/  UIADD3 UR20, -UR14, URZ, URZ ;  /* 0x0000003f0e147290 */ /* 0x000fe4000fffe13f */
[----:B------:R-:W-:Y:S01]  /*0bd0*/  UIMAD UR4, UR13, UR12, UR4 ;  /* 0x0000000c0d0472a4 */ /* 0x000fe2000f8e0204 */
[----:B------:R-:W-:Y:S01]  /*0be0*/  ULDC UR25, c[0x0][0x148] ;  /* 0x0000520000197ab9 */ /* 0x000fe20000000800 */
[----:B------:R-:W-:Y:S01]  /*0bf0*/  ULDC UR21, c[0x0][0x648] ;  /* 0x0001920000157ab9 */ /* 0x000fe20000000800 */
[----:B------:R-:W-:Y:S01]  /*0c00*/  ULDC UR22, c[0x0][0x638] ;  /* 0x00018e0000167ab9 */ /* 0x000fe20000000800 */
[----:B------:R-:W-:Y:S01]  /*0c10*/  UMOV UR10, UR24 ;  /* 0x00000018000a7c82 */ /* 0x000fe20008000000 */
[----:B------:R-:W-:Y:S07]  /*0c20*/  @!P0 BRA `(.L_x_6) ;  /* 0x0000000000308947 */ /* 0x000fee0003800000 */
[----:B------:R-:W-:Y:S02]  /*0c30*/  ULDC UR14, c[0x0][0x64c] ;  /* 0x00019300000e7ab9 */ /* 0x000fe40000000800 */
        /* <DEDUP_REMOVED lines=8> */
[----:B------:R-:W-:-:S07]  /*0cc0*/  UIMAD.WIDE.U32.X UR8, UR17, UR9, UR14, UP0 ;  /* 0x00000009110872a5 */ /* 0x000fce00080e040e */
[----:B------:R-:W-:Y:S01]  /*0cd0*/  UMOV UR10, UR8 ;  /* 0x00000008000a7c82 */ /* 0x000fe20008000000 */
[----:B------:R-:W-:-:S05]  /*0ce0*/  UMOV UR11, UR9 ;  /* 0x00000009000b7c82 */ /* 0x000fca0008000000 */
.L_x_6:
[----:B------:R-:W-:Y:S01]  /*0cf0*/  UISETP.NE.AND UP0, UPT, UR46, URZ, UPT ;  /* 0x0000003f2e00728c */ /* 0x000fe2000bf05270 */
[----:B------:R-:W-:Y:S01]  /*0d00*/  IMAD.MOV.U32 R0, RZ, RZ, 0x1 ;  /* 0x00000001ff007424 */ /* 0x000fe200078e00ff */
[----:B------:R-:W-:Y:S02]  /*0d10*/  USHF.R.U64 UR8, UR10, UR21, UR11 ;  /* 0x000000150a087299 */ /* 0x000fe4000800120b */
[----:B------:R-:W-:Y:S02]  /*0d20*/  ULOP3.LUT UR16, UR23, UR16, URZ, 0xc0, !UPT ;  /* 0x0000001017107292 */ /* 0x000fe4000f8ec03f */
[----:B------:R-:W-:Y:S02]  /*0d30*/  ULOP3.LUT UR18, UR19, UR18, URZ, 0xc0, !UPT ;  /* 0x0000001213127292 */ /* 0x000fe4000f8ec03f */
[----:B------:R-:W-:-:S03]  /*0d40*/  UIMAD UR16, UR6, UR8, UR16 ;  /* 0x00000008061072a4 */ /* 0x000fc6000f8e0210 */
[----:B------:R-:W-:Y:S02]  /*0d50*/  @UP0 UIMAD UR4, UR25, UR20, UR7 ;  /* 0x00000014190402a4 */ /* 0x000fe4000f8e0207 */
[----:B------:R-:W-:-:S04]  /*0d60*/  UIADD3 UR7, -UR8, URZ, URZ ;  /* 0x0000003f08077290 */ /* 0x000fc8000fffe13f */
[----:B------:R-:W-:-:S03]  /*0d70*/  UIMAD UR6, UR7, UR22, UR24 ;  /* 0x00000016070672a4 */ /* 0x000fc6000f8e0218 */
[----:B------:R-:W-:Y:S01]  /*0d80*/  ULDC UR7, c[0x0][0x610] ;  /* 0x0001840000077ab9 */ /* 0x000fe20000000800 */
[----:B------:R-:W-:Y:S02]  /*0d90*/  UIMAD UR6, UR6, UR5, UR18 ;  /* 0x00000005060672a4 */ /* 0x000fe4000f8e0212 */
[----:B------:R-:W-:-:S04]  /*0da0*/  UIMAD UR4, UR16, UR7, UR4 ;  /* 0x00000007100472a4 */ /* 0x000fc8000f8e0204 */
[----:B------:R-:W-:Y:S02]  /*0db0*/  USEL UR41, UR6, UR4, !UP0 ;  /* 0x0000000406297287 */ /* 0x000fe4000c000000 */
[----:B------:R-:W-:-:S12]  /*0dc0*/  USEL UR42, UR4, UR6, !UP0 ;  /* 0x00000006042a7287 */ /* 0x000fd8000c000000 */
.L_x_4:
[----:B------:R-:W-:-:S08]  /*0dd0*/  NOP ;  /* 0x0000000000007918 */ /* 0x000fd00000000000 */
[----:B------:R-:W0:Y:S02]  /*0de0*/  USETMAXREG.TRY_ALLOC.CTAPOOL UP0, 0xf0 ;  /* 0x000000f0000079c8 */ /* 0x000e240008000600 */
[----:B0-----:R-:W-:-:S13]  /*0df0*/  PLOP3.LUT P0, PT, PT, PT, UP0, 0x80, 0x0 ;  /* 0x000000000000781c */ /* 0x001fda0003f0f008 */
[----:B------:R-:W-:Y:S05]  /*0e00*/  @!P0 BRA `(.L_x_4) ;  /* 0xfffffffc00f08947 */ /* 0x000fea000383ffff */
[----:B------:R-:W-:Y:S01]  /*0e10*/  ULDC.64 UR4, c[0x0][0x598] ;  /* 0x0001660000047ab9 */ /* 0x000fe20000000a00 */
[----:B------:R-:W-:Y:S01]  /*0e20*/  ULDC.64 UR36, c[0x0][0x208] ;  /* 0x0000820000247ab9 */ /* 0x000fe20000000a00 */
[----:B------:R-:W-:-:S04]  /*0e30*/  ISETP.NE.U32.AND P0, PT, RZ, UR4, PT ;  /* 0x00000004ff007c0c */ /* 0x000fc8000bf05070 */
[----:B------:R-:W-:-:S13]  /*0e40*/  ISETP.NE.AND.EX P0, PT, RZ, UR5, PT, P0 ;  /* 0x00000005ff007c0c */ /* 0x000fda000bf05300 */
[----:B------:R-:W-:Y:S05]  /*0e50*/  @!P0 BRA `(.L_x_7) ;  /* 0x00000000001c8947 */ /* 0x000fea0003800000 */
[----:B------:R-:W0:Y:S02]  /*0e60*/  LDC.64 R2, c[0x0][0x598] ;  /* 0x00016600ff027b82 */ /* 0x000e240000000a00 */
[----:B0-----:R-:W2:Y:S02]  /*0e70*/  LDG.E.64 R2, desc[UR36][R2.64] ;  /* 0x0000002402027981 */ /* 0x001ea4000c1e1b00 */
[----:B--2---:R-:W-:-:S04]  /*0e80*/  ISETP.NE.U32.AND P0, PT, R2, RZ, PT ;  /* 0x000000ff0200720c */ /* 0x004fc80003f05070 */
[----:B------:R-:W-:-:S13]  /*0e90*/  ISETP.NE.AND.EX P0, PT, R3, RZ, PT, P0 ;  /* 0x000000ff0300720c */ /* 0x000fda0003f05300 */
[----:B------:R-:W-:Y:S05]  /*0ea0*/  @!P0 BRA `(.L_x_7) ;  /* 0x0000000000088947 */ /* 0x000fea0003800000 */
[----:B------:R0:W5:Y:S01]  /*0eb0*/  LD.E R17, desc[UR36][R2.64] ;  /* 0x0000002402117980 */ /* 0x000162000c101900 */
[----:B------:R-:W-:Y:S05]  /*0ec0*/  BRA `(.L_x_8) ;  /* 0x0000000000247947 */ /* 0x000fea0003800000 */
.L_x_7:
[----:B------:R-:W-:Y:S02]  /*0ed0*/  ULDC.64 UR4, c[0x0][0x588] ;  /* 0x0001620000047ab9 */ /* 0x000fe40000000a00 */
[----:B------:R-:W-:-:S04]  /*0ee0*/  ISETP.NE.U32.AND P0, PT, RZ, UR4, PT ;  /* 0x00000004ff007c0c */ /* 0x000fc8000bf05070 */
[----:B------:R-:W-:-:S13]  /*0ef0*/  ISETP.NE.AND.EX P0, PT, RZ, UR5, PT, P0 ;  /* 0x00000005ff007c0c */ /* 0x000fda000bf05300 */
[----:B------:R-:W-:Y:S05]  /*0f00*/  @!P0 BRA `(.L_x_9) ;  /* 0x00000000000c8947 */ /* 0x000fea0003800000 */
[----:B------:R-:W0:Y:S02]  /*0f10*/  LDC.64 R2, c[0x0][0x588] ;  /* 0x00016200ff027b82 */ /* 0x000e240000000a00 */
[----:B0-----:R1:W5:Y:S01]  /*0f20*/  LDG.E R17, desc[UR36][R2.64] ;  /* 0x0000002402117981 */ /* 0x001362000c1e1900 */
[----:B------:R-:W-:Y:S05]  /*0f30*/  BRA `(.L_x_8) ;  /* 0x0000000000087947 */ /* 0x000fea0003800000 */
.L_x_9:
[----:B------:R-:W-:Y:S02]  /*0f40*/  ULDC UR4, c[0x0][0x580] ;  /* 0x0001600000047ab9 */ /* 0x000fe40000000800 */
[----:B------:R-:W-:-:S07]  /*0f50*/  IMAD.U32 R17, RZ, RZ, UR4 ;  /* 0x00000004ff117e24 */ /* 0x000fce000f8e00ff */
.L_x_8:
[----:B------:R-:W-:Y:S02]  /*0f60*/  ULDC.64 UR4, c[0x0][0x5a0] ;  /* 0x0001680000047ab9 */ /* 0x000fe40000000a00 */
[----:B------:R-:W-:-:S04]  /*0f70*/  ISETP.NE.U32.AND P0, PT, RZ, UR4, PT ;  /* 0x00000004ff007c0c */ /* 0x000fc8000bf05070 */
[----:B------:R-:W-:-:S13]  /*0f80*/  ISETP.NE.AND.EX P0, PT, RZ, UR5, PT, P0 ;  /* 0x00000005ff007c0c */ /* 0x000fda000bf05300 */
[----:B------:R-:W-:Y:S05]  /*0f90*/  @!P0 BRA `(.L_x_10) ;  /* 0x00000000001c8947 */ /* 0x000fea0003800000 */
[----:B01----:R-:W0:Y:S02]  /*0fa0*/  LDC.64 R2, c[0x0][0x5a0] ;  /* 0x00016800ff027b82 */ /* 0x003e240000000a00 */
[----:B0-----:R-:W2:Y:S02]  /*0fb0*/  LDG.E.64 R2, desc[UR36][R2.64] ;  /* 0x0000002402027981 */ /* 0x001ea4000c1e1b00 */
[----:B--2---:R-:W-:-:S04]  /*0fc0*/  ISETP.NE.U32.AND P0, PT, R2, RZ, PT ;  /* 0x000000ff0200720c */ /* 0x004fc80003f05070 */
[----:B------:R-:W-:-:S13]  /*0fd0*/  ISETP.NE.AND.EX P0, PT, R3, RZ, PT, P0 ;  /* 0x000000ff0300720c */ /* 0x000fda0003f05300 */
[----:B------:R-:W-:Y:S05]  /*0fe0*/  @!P0 BRA `(.L_x_10) ;  /* 0x0000000000088947 */ /* 0x000fea0003800000 */
[----:B------:R0:W5:Y:S01]  /*0ff0*/  LD.E R18, desc[UR36][R2.64] ;  /* 0x0000002402127980 */ /* 0x000162000c101900 */
[----:B------:R-:W-:Y:S05]  /*1000*/  BRA `(.L_x_11) ;  /* 0x0000000000247947 */ /* 0x000fea0003800000 */
.L_x_10:
[----:B------:R-:W-:Y:S02]  /*1010*/  ULDC.64 UR4, c[0x0][0x590] ;  /* 0x0001640000047ab9 */ /* 0x000fe40000000a00 */
[----:B------:R-:W-:-:S04]  /*1020*/  ISETP.NE.U32.AND P0, PT, RZ, UR4, PT ;  /* 0x00000004ff007c0c */ /* 0x000fc8000bf05070 */
[----:B------:R-:W-:-:S13]  /*1030*/  ISETP.NE.AND.EX P0, PT, RZ, UR5, PT, P0 ;  /* 0x00000005ff007c0c */ /* 0x000fda000bf05300 */
[----:B------:R-:W-:Y:S05]  /*1040*/  @!P0 BRA `(.L_x_12) ;  /* 0x00000000000c8947 */ /* 0x000fea0003800000 */
[----:B------:R-:W2:Y:S02]  /*1050*/  LDC.64 R18, c[0x0][0x590] ;  /* 0x00016400ff127b82 */ /* 0x000ea40000000a00 */
[----:B--2---:R2:W5:Y:S01]  /*1060*/  LDG.E R18, desc[UR36][R18.64] ;  /* 0x0000002412127981 */ /* 0x004562000c1e1900 */
[----:B------:R-:W-:Y:S05]  /*1070*/  BRA `(.L_x_11) ;  /* 0x0000000000087947 */ /* 0x000fea0003800000 */
.L_x_12:
[----:B------:R-:W-:Y:S02]  /*1080*/  ULDC UR4, c[0x0][0x584] ;  /* 0x0001610000047ab9 */ /* 0x000fe40000000800 */
[----:B------:R-:W-:-:S07]  /*1090*/  IMAD.U32 R18, RZ, RZ, UR4 ;  /* 0x00000004ff127e24 */ /* 0x000fce000f8e00ff */
.L_x_11:
[----:B------:R-:W-:-:S13]  /*10a0*/  LOP3.LUT P0, RZ, R0, 0xff, RZ, 0xc0, !PT ;  /* 0x000000ff00ff7812 */ /* 0x000fda000780c0ff */
[----:B------:R-:W-:Y:S05]  /*10b0*/  @!P0 EXIT ;  /* 0x000000000000894d */ /* 0x000fea0003800000 */
[----:B------:R-:W-:Y:S01]  /*10c0*/  ULDC UR4, c[0x0][0x28c] ;  /* 0x0000a30000047ab9 */ /* 0x000fe20000000800 */
[----:B------:R-:W-:Y:S01]  /*10d0*/  UMOV UR39, URZ ;  /* 0x0000003f00277c82 */ /* 0x000fe20008000000 */
[----:B------:R-:W-:Y:S01]  /*10e0*/  UIADD3 UR4, UR4, 0x1f, URZ ;  /* 0x0000001f04047890 */ /* 0x000fe2000fffe03f */
[----:B------:R-:W-:-:S03]  /*10f0*/  UMOV UR38, URZ ;  /* 0x0000003f00267c82 */ /* 0x000fc60008000000 */
[----:B------:R-:W-:-:S04]  /*1100*/  USHF.R.S32.HI UR5, URZ, 0x1f, UR4 ;  /* 0x0000001f3f057899 */ /* 0x000fc80008011404 */
[----:B------:R-:W-:-:S04]  /*1110*/  ULEA.HI UR5, UR5, UR4, URZ, 0x5 ;  /* 0x0000000405057291 */ /* 0x000fc8000f8f283f */
[----:B------:R-:W-:-:S12]  /*1120*/  USHF.R.S32.HI UR43, URZ, 0x5, UR5 ;  /* 0x000000053f2b7899 */ /* 0x000fd80008011405 */
.L_x_546:
[----:B------:R-:W3:Y:S01]  /*1130*/  S2R R0, SR_TID.X ;  /* 0x0000000000007919 */ /* 0x000ee20000002100 */
[----:B----4-:R-:W4:Y:S01]  /*1140*/  S2UR UR7, SR_CgaCtaId ;  /* 0x00000000000779c3 */ /* 0x010f220000008800 */
[----:B------:R-:W-:Y:S02]  /*1150*/  UMOV UR6, 0x400 ;  /* 0x0000040000067882 */ /* 0x000fe40000000000 */
[----:B----4-:R-:W-:Y:S01]  /*1160*/  ULEA UR6, UR7, UR6, 0x18 ;  /* 0x0000000607067291 */ /* 0x010fe2000f8ec03f */
[----:B---3--:R-:W-:-:S04]  /*1170*/  LOP3.LUT R0, R0, 0x80, RZ, 0xc0, !PT ;  /* 0x0000008000007812 */ /* 0x008fc800078ec0ff */
[----:B------:R-:W-:-:S06]  /*1180*/  SHF.R.U32.HI R0, RZ, 0x7, R0 ;  /* 0x00000007ff007819 */ /* 0x000fcc0000011600 */
[----:B------:R-:W3:Y:S02]  /*1190*/  SHFL.IDX PT, R0, R0, RZ, 0x1f ;  /* 0x00001fff00007589 */ /* 0x000ee400000e0000 */
[----:B---3--:R-:W-:-:S13]  /*11a0*/  R2UR UR4, R0 ;  /* 0x00000000000472ca */ /* 0x008fda00000e0000 */
[----:B------:R-:W-:-:S04]  /*11b0*/  ULEA.HI UR5, UR4, UR4, URZ, 0x1 ;  /* 0x0000000404057291 */ /* 0x000fc8000f8f083f */
[----:B------:R-:W-:-:S04]  /*11c0*/  ULOP3.LUT UR5, UR5, 0x1ffffe, URZ, 0xc0, !UPT ;  /* 0x001ffffe05057892 */ /* 0x000fc8000f8ec03f */
[----:B------:R-:W-:-:S03]  /*11d0*/  UIADD3 UR5, UR4, -UR5, URZ ;  /* 0x8000000504057290 */ /* 0x000fc6000fffe03f */
[----:B------:R-:W-:Y:S01]  /*11e0*/  ULDC UR4, c[0x0][0x28c] ;  /* 0x0000a30000047ab9 */ /* 0x000fe20000000800 */
[----:B------:R-:W-:Y:S01]  /*11f0*/  ULEA UR5, UR5, UR6, 0xb ;  /* 0x0000000605057291 */ /* 0x000fe2000f8e583f */
[----:B------:R-:W-:-:S03]  /*1200*/  ISETP.LT.AND P0, PT, RZ, UR4, PT ;  /* 0x00000004ff007c0c */ /* 0x000fc6000bf01270 */
[----:B------:R-:W-:-:S04]  /*1210*/  UIADD3 UR5, UR5, 0x100, URZ ;  /* 0x0000010005057890 */ /* 0x000fc8000fffe03f */
[----:B------:R-:W-:-:S04]  /*1220*/  USHF.R.U32.HI UR5, URZ, 0x4, UR5 ;  /* 0x000000043f057899 */ /* 0x000fc80008011605 */
[----:B------:R-:W-:-:S04]  /*1230*/  ULOP3.LUT UR5, UR5, 0x3fff, URZ, 0xc0, !UPT ;  /* 0x00003fff05057892 */ /* 0x000fc8000f8ec03f */
[----:B------:R-:W-:Y:S01]  /*1240*/  ULOP3.LUT UR45, UR5, 0x10000, URZ, 0xfc, !UPT ;  /* 0x00010000052d7892 */ /* 0x000fe2000f8efc3f */
[----:B------:R-:W-:Y:S11]  /*1250*/  @P0 BRA `(.L_x_13) ;  /* 0x0000000000400947 */ /* 0x000ff60003800000 */
[----:B------:R-:W-:Y:S01]  /*1260*/  MOV R0, 0x0 ;  /* 0x0000000000007802 */ /* 0x000fe20000000f00 */
[----:B------:R-:W-:Y:S01]  /*1270*/  ULDC.64 UR4, c[0x4][0x68] ;  /* 0x01001a0000047ab9 */ /* 0x000fe20000000a00 */
[----:B------:R-:W-:Y:S01]  /*1280*/  ULDC.64 UR6, c[0x4][0x8] ;  /* 0x0100020000067ab9 */ /* 0x000fe20000000a00 */
[----:B------:R-:W-:Y:S01]  /*1290*/  IMAD.U32 R4, RZ, RZ, UR4 ;  /* 0x00000004ff047e24 */ /* 0x000fe2000f8e00ff */
[----:B01----:R0:W1:Y:S01]  /*12a0*/  LDC.64 R2, c[0x4][R0] ;  /* 0x0100000000027b82 */ /* 0x0030620000000a00 */
[----:B------:R-:W-:Y:S01]  /*12b0*/  IMAD.U32 R5, RZ, RZ, UR5 ;  /* 0x00000005ff057e24 */ /* 0x000fe2000f8e00ff */
[----:B------:R-:W-:Y:S01]  /*12c0*/  ULDC.64 UR4, c[0x4][0x70] ;  /* 0x01001c0000047ab9 */ /* 0x000fe20000000a00 */
[----:B------:R-:W-:Y:S02]  /*12d0*/  IMAD.U32 R10, RZ, RZ, UR6 ;  /* 0x00000006ff0a7e24 */ /* 0x000fe4000f8e00ff */
[----:B------:R-:W-:Y:S02]  /*12e0*/  IMAD.U32 R6, RZ, RZ, UR4 ;  /* 0x00000004ff067e24 */ /* 0x000fe4000f8e00ff */
[----:B------:R-:W-:-:S02]  /*12f0*/  IMAD.U32 R7, RZ, RZ, UR5 ;  /* 0x00000005ff077e24 */ /* 0x000fc4000f8e00ff */
[----:B------:R-:W-:Y:S02]  /*1300*/  IMAD.U32 R11, RZ, RZ, UR7 ;  /* 0x00000007ff0b7e24 */ /* 0x000fe4000f8e00ff */
[----:B------:R-:W-:Y:S02]  /*1310*/  IMAD.MOV.U32 R8, RZ, RZ, 0x1e1 ;  /* 0x000001e1ff087424 */ /* 0x000fe400078e00ff */
[----:B------:R-:W-:Y:S02]  /*1320*/  IMAD.MOV.U32 R12, RZ, RZ, 0x1 ;  /* 0x00000001ff0c7424 */ /* 0x000fe400078e00ff */
[----:B0-----:R-:W-:-:S07]  /*1330*/  IMAD.MOV.U32 R13, RZ, RZ, RZ ;  /* 0x000000ffff0d7224 */ /* 0x001fce00078e00ff */
[----:B------:R-:W-:-:S07]  /*1340*/  LEPC R20, `(.L_x_13) ;  /* 0x000000001014794e */ /* 0x000fce0000000000 */
[----:B-12--5:R-:W-:Y:S05]  /*1350*/  CALL.ABS.NOINC R2 ;  /* 0x0000000002007343 */ /* 0x026fea0003c00000 */
.L_x_13:
[----:B------:R-:W-:-:S06]  /*1360*/  ULOP3.LUT UR4, UR40, 0x1, URZ, 0xfc, !UPT ;  /* 0x0000000128047892 */ /* 0x000fcc000f8efc3f */
[----:B------:R-:W-:-:S05]  /*1370*/  IMAD.U32 R0, RZ, RZ, UR4 ;  /* 0x00000004ff007e24 */ /* 0x000fca000f8e00ff */
[----:B------:R-:W-:-:S13]  /*1380*/  ISETP.NE.AND P0, PT, R0, 0x3, PT ;  /* 0x000000030000780c */ /* 0x000fda0003f05270 */
[----:B------:R-:W-:Y:S05]  /*1390*/  @!P0 BRA `(.L_x_14) ;  /* 0x0000000000048947 */ /* 0x000fea0003800000 */
[----:B------:R-:W-:Y:S01]  /*13a0*/  BPT.TRAP 0x1 ;  /* 0x000000040000795c */ /* 0x000fe20000300000 */
.L_x_14:
[----:B------:R-:W3:Y:S01]  /*13b0*/  S2UR UR5, SR_CgaCtaId ;  /* 0x00000000000579c3 */ /* 0x000ee20000008800 */
[----:B------:R-:W-:Y:S01]  /*13c0*/  UMOV UR4, 0x400 ;  /* 0x0000040000047882 */ /* 0x000fe20000000000 */
[----:B01----:R-:W-:Y:S02]  /*13d0*/  IMAD.U32 R2, RZ, RZ, UR39 ;  /* 0x00000027ff027e24 */ /* 0x003fe4000f8e00ff */
[----:B------:R-:W-:-:S03]  /*13e0*/  IMAD.U32 R3, RZ, RZ, UR38 ;  /* 0x00000026ff037e24 */ /* 0x000fc6000f8e00ff */
[----:B------:R-:W-:Y:S01]  /*13f0*/  SHF.L.U32 R2, R2, 0x1f, RZ ;  /* 0x0000001f02027819 */ /* 0x000fe200000006ff */
[----:B---3--:R-:W-:-:S06]  /*1400*/  ULEA UR4, UR5, UR4, 0x18 ;  /* 0x0000000405047291 */ /* 0x008fcc000f8ec03f */
[----:B------:R-:W-:-:S04]  /*1410*/  IMAD.U32 R0, RZ, RZ, UR4 ;  /* 0x00000004ff007e24 */ /* 0x000fc8000f8e00ff */
[----:B------:R-:W-:-:S04]  /*1420*/  IMAD R3, R3, 0x8, R0 ;  /* 0x0000000803037824 */ /* 0x000fc800078e0200 */
[----:B------:R0:W1:Y:S01]  /*1430*/  SYNCS.PHASECHK.TRANS64.TRYWAIT P1, [R3+URZ], R2 ;  /* 0x00000002030075a7 */ /* 0x000062000802017f */
[----:B------:R-:W-:Y:S05]  /*1440*/  @!P0 BRA `(.L_x_15) ;  /* 0x0000000000048947 */ /* 0x000fea0003800000 */
[----:B------:R-:W-:Y:S01]  /*1450*/  BPT.TRAP 0x1 ;  /* 0x000000040000795c */ /* 0x000fe20000300000 */
.L_x_15:
[----:B-1----:R-:W-:Y:S05]  /*1460*/  @P1 BRA `(.L_x_16) ;  /* 0x0000000000081947 */ /* 0x002fea0003800000 */
[----:B------:R-:W1:Y:S02]  /*1470*/  SYNCS.PHASECHK.TRANS64.TRYWAIT P1, [R3+URZ], R2 ;  /* 0x00000002030075a7 */ /* 0x000e64000802017f */
[----:B-1----:R-:W-:Y:S05]  /*1480*/  @!P1 BRA `(.L_x_17) ;  /* 0x0000010800f89947 */ /* 0x002fea0003800000 */
.L_x_16:
[----:B------:R-:W-:-:S04]  /*1490*/  UISETP.LT.AND UP0, UPT, UR43, 0x1, UPT ;  /* 0x000000012b00788c */ /* 0x000fc8000bf01270 */
[----:B------:R-:W-:-:S06]  /*14a0*/  USEL UR4, UR43, 0x1, UP0 ;  /* 0x000000012b047887 */ /* 0x000fcc0008000000 */
[----:B01----:R-:W-:Y:S01]  /*14b0*/  IMAD.U32 R3, RZ, RZ, UR4 ;  /* 0x00000004ff037e24 */ /* 0x003fe2000f8e00ff */
[----:B------:R-:W-:Y:S05]  /*14c0*/  WARPSYNC.ALL ;  /* 0x0000000000007948 */ /* 0x000fea0003800000 */
[----:B------:R-:W-:-:S04]  /*14d0*/  IADD3 R3, -R3, UR43, RZ ;  /* 0x0000002b03037c10 */ /* 0x000fc8000fffe1ff */
[----:B------:R-:W-:Y:S02]  /*14e0*/  ISETP.GE.AND P1, PT, R3, 0x1, PT ;  /* 0x000000010300780c */ /* 0x000fe40003f26270 */
[----:B------:R-:W-:Y:S01]  /*14f0*/  R2UR UR4, R0 ;  /* 0x00000000000472ca */ /* 0x000fe200000e0000 */
[----:B------:R-:W-:Y:S01]  /*1500*/  WARPGROUP.ARRIVE ;  /* 0x00000000000079c5 */ /* 0x000fe20000000000 */
[----:B------:R-:W-:Y:S01]  /*1510*/  UMOV UR5, 0xc0000010 ;  /* 0xc000001000057882 */ /* 0x000fe20000000000 */
[----:B------:R-:W-:-:S10]  /*1520*/  UMOV UR7, 0xc0000010 ;  /* 0xc000001000077882 */ /* 0x000fd40000000000 */
[----:B------:R-:W-:-:S04]  /*1530*/  UIADD3 UR4, UR4, 0xa100, URZ ;  /* 0x0000a10004047890 */ /* 0x000fc8000fffe03f */
[----:B------:R-:W-:-:S04]  /*1540*/  USHF.R.U32.HI UR4, URZ, 0x4, UR4 ;  /* 0x000000043f047899 */ /* 0x000fc80008011604 */
[----:B------:R-:W-:-:S04]  /*1550*/  ULOP3.LUT UR4, UR4, 0x3fff, URZ, 0xc0, !UPT ;  /* 0x00003fff04047892 */ /* 0x000fc8000f8ec03f */
[----:B------:R-:W-:Y:S02]  /*1560*/  ULOP3.LUT UR10, UR4, 0x10000, URZ, 0xfc, !UPT ;  /* 0x00010000040a7892 */ /* 0x000fe4000f8efc3f */
[----:B------:R-:W-:Y:S02]  /*1570*/  ULEA UR4, UR38, UR45, 0x9 ;  /* 0x0000002d26047291 */ /* 0x000fe4000f8e483f */
[----:B------:R-:W-:-:S09]  /*1580*/  ULEA UR6, UR38, UR10, 0x9 ;  /* 0x0000000a26067291 */ /* 0x000fd2000f8e483f */
[----:B------:R-:W-:Y:S01]  /*1590*/  IGMMA.64x256x32.S8.S8 R24, gdesc[UR4], RZ, !UPT, gsb0 ;  /* 0x06600000041879f1 */ /* 0x000fe2000c0410ff */
[----:B------:R-:W-:Y:S01]  /*15a0*/  UIADD3 UR4, UR4, 0x100, URZ ;  /* 0x0000010004047890 */ /* 0x000fe2000fffe03f */
[----:B------:R-:W-:Y:S01]  /*15b0*/  UMOV UR5, 0xc0000010 ;  /* 0xc000001000057882 */ /* 0x000fe20000000000 */
[----:B------:R-:W-:Y:S02]  /*15c0*/  WARPGROUP.DEPBAR.LE gsb0, 0x0 ;  /* 0x00008000000079c5 */ /* 0x000fe40000010000 */
[----:B------:R-:W-:Y:S04]  /*15d0*/  STL.64 [R1], R24 ;  /* 0x0000001801007387 */ /* 0x000fe80000100a00 */
[----:B------:R-:W-:Y:S04]  /*15e0*/  STL.64 [R1+0x8], R26 ;  /* 0x0000081a01007387 */ /* 0x000fe80000100a00 */
        /* <DEDUP_REMOVED lines=61> */
[----:B------:R0:W-:Y:S02]  /*19c0*/  STL.64 [R1+0x1f8], R150 ;  /* 0x0001f89601007387 */ /* 0x0001e40000100a00 */
[----:B0-----:R-:W-:-:S06]  /*19d0*/  WARPGROUP.ARRIVE ;  /* 0x00000000000079c5 */ /* 0x001fcc0000000000 */
[----:B------:R-:W-:Y:S03]  /*19e0*/  IGMMA.64x256x32.S8.S8 R24, gdesc[UR4], RZ, !UPT, gsb0 ;  /* 0x06600000041879f1 */ /* 0x000fe6000c0410ff */
[----:B------:R-:W-:Y:S02]  /*19f0*/  WARPGROUP.DEPBAR.LE gsb0, 0x0 ;  /* 0x00008000000079c5 */ /* 0x000fe40000010000 */
[----:B------:R-:W-:Y:S05]  /*1a00*/  @!P1 BRA `(.L_x_18) ;  /* 0x0000000c00909947 */ /* 0x000fea0003800000 */
[----:B------:R-:W-:Y:S02]  /*1a10*/  UIADD3 UR4, UR38, 0x1, URZ ;  /* 0x0000000126047890 */ /* 0x000fe4000fffe03f */
[----:B------:R-:W-:Y:S02]  /*1a20*/  UMOV UR9, UR38 ;  /* 0x0000002600097c82 */ /* 0x000fe40008000000 */
[----:B------:R-:W-:-:S04]  /*1a30*/  UISETP.NE.AND UP0, UPT, UR4, 0x5, UPT ;  /* 0x000000050400788c */ /* 0x000fc8000bf05270 */
[----:B------:R-:W-:Y:S02]  /*1a40*/  USEL UR5, URZ, 0x1, UP0 ;  /* 0x000000013f057887 */ /* 0x000fe40008000000 */
[----:B------:R-:W-:Y:S02]  /*1a50*/  USEL UR8, UR4, URZ, UP0 ;  /* 0x0000003f04087287 */ /* 0x000fe40008000000 */
[----:B------:R-:W-:-:S06]  /*1a60*/  ULOP3.LUT UR5, UR39, UR5, URZ, 0x3c, !UPT ;  /* 0x0000000527057292 */ /* 0x000fcc000f8e3c3f */
[----:B------:R-:W-:-:S07]  /*1a70*/  IMAD.U32 R2, RZ, RZ, UR5 ;  /* 0x00000005ff027e24 */ /* 0x000fce000f8e00ff */
.L_x_25:
[----:B01----:R-:W-:Y:S05]  /*1a80*/  @!P0 BRA `(.L_x_19) ;  /* 0x0000000000048947 */ /* 0x003fea0003800000 */
[----:B------:R-:W-:Y:S01]  /*1a90*/  BPT.TRAP 0x1 ;  /* 0x000000040000795c */ /* 0x000fe20000300000 */
.L_x_19:
[----:B------:R-:W0:Y:S01]  /*1aa0*/  S2UR UR5, SR_CgaCtaId ;  /* 0x00000000000579c3 */ /* 0x000e220000008800 */
[----:B------:R-:W-:Y:S01]  /*1ab0*/  UMOV UR4, 0x400 ;  /* 0x0000040000047882 */ /* 0x000fe20000000000 */
[----:B------:R-:W-:Y:S01]  /*1ac0*/  IMAD.U32 R4, RZ, RZ, UR8 ;  /* 0x00000008ff047e24 */ /* 0x000fe2000f8e00ff */
[----:B------:R-:W-:Y:S01]  /*1ad0*/  SHF.L.U32 R5, R2, 0x1f, RZ ;  /* 0x0000001f02057819 */ /* 0x000fe200000006ff */
[----:B0-----:R-:W-:-:S06]  /*1ae0*/  ULEA UR4, UR5, UR4, 0x18 ;  /* 0x0000000405047291 */ /* 0x001fcc000f8ec03f */
[----:B------:R-:W-:-:S04]  /*1af0*/  IMAD.U32 R0, RZ, RZ, UR4 ;  /* 0x00000004ff007e24 */ /* 0x000fc8000f8e00ff */
[----:B------:R-:W-:-:S04]  /*1b00*/  IMAD R4, R4, 0x8, R0 ;  /* 0x0000000804047824 */ /* 0x000fc800078e0200 */
[----:B------:R0:W1:Y:S01]  /*1b10*/  SYNCS.PHASECHK.TRANS64.TRYWAIT P1, [R4+URZ], R5 ;  /* 0x00000005040075a7 */ /* 0x000062000802017f */
[----:B------:R-:W-:Y:S05]  /*1b20*/  @!P0 BRA `(.L_x_20) ;  /* 0x0000000000048947 */ /* 0x000fea0003800000 */
[----:B------:R-:W-:Y:S01]  /*1b30*/  BPT.TRAP 0x1 ;  /* 0x000000040000795c */ /* 0x000fe20000300000 */
.L_x_20:
[----:B-1----:R-:W-:Y:S05]  /*1b40*/  @P1 BRA `(.L_x_21) ;  /* 0x0000000000081947 */ /* 0x002fea0003800000 */
[----:B------:R-:W1:Y:S02]  /*1b50*/  SYNCS.PHASECHK.TRANS64.TRYWAIT P1, [R4+URZ], R5 ;  /* 0x00000005040075a7 */ /* 0x000e64000802017f */
[----:B-1----:R-:W-:Y:S05]  /*1b60*/  @!P1 BRA `(.L_x_22) ;  /* 0x0000010400549947 */ /* 0x002fea0003800000 */
.L_x_21:
        /* <DEDUP_REMOVED lines=21> */
[----:B------:R3:W-:Y:S04]  /*1cc0*/  STL.64 [R1+0x208], R108 ;  /* 0x0002086c01007387 */ /* 0x0007e80000100a00 */
[----:B---3--:R-:W3:Y:S04]  /*1cd0*/  LDL.LU.64 R108, [R1] ;  /* 0x00000000016c7983 */ /* 0x008ee80000300a00 */
[----:B------:R-:W3:Y:S04]  /*1ce0*/  LDL.LU.64 R110, [R1+0x8] ;  /* 0x00000800016e7983 */ /* 0x000ee80000300a00 */
        /* <DEDUP_REMOVED lines=61> */
[----:B------:R-:W3:Y:S01]  /*20c0*/  LDL.LU.64 R234, [R1+0x1f8] ;  /* 0x0001f80001ea7983 */ /* 0x000ee20000300a00 */
[----:B------:R-:W-:-:S02]  /*20d0*/  ULEA UR4, UR8, UR45, 0x9 ;  /* 0x0000002d08047291 */ /* 0x000fc4000f8e483f */
[----:B------:R-:W-:Y:S01]  /*20e0*/  ULEA UR6, UR8, UR10, 0x9 ;  /* 0x0000000a08067291 */ /* 0x000fe2000f8e483f */
[----:B------:R-:W-:Y:S01]  /*20f0*/  UMOV UR5, 0xc0000010 ;  /* 0xc000001000057882 */ /* 0x000fe20000000000 */
[----:B------:R-:W-:Y:S01]  /*2100*/  UMOV UR7, 0xc0000010 ;  /* 0xc000001000077882 */ /* 0x000fe20000000000 */
[----:B---3--:R-:W-:-:S06]  /*2110*/  WARPGROUP.ARRIVE ;  /* 0x00000000000079c5 */ /* 0x008fcc0000000000 */
[----:B------:R-:W-:Y:S03]  /*2120*/  IGMMA.64x256x32.S8.S8 R108, gdesc[UR4], R108, gsb0 ;  /* 0x06600000046c79f1 */ /* 0x000fe6000804106c */
        /* <DEDUP_REMOVED lines=65> */
[----:B---3--:R-:W3:Y:S04]  /*2540*/  LDL.LU.64 R150, [R1+0x2b0] ;  /* 0x0002b00001967983 */ /* 0x008ee80000300a00 */
        /* <DEDUP_REMOVED lines=21> */
[----:B------:R-:W-:Y:S01]  /*26a0*/  UIADD3 UR4, UR4, 0x100, URZ ;  /* 0x0000010004047890 */ /* 0x000fe2000fffe03f */
[----:B------:R-:W-:Y:S01]  /*26b0*/  UMOV UR5, 0xc0000010 ;  /* 0xc000001000057882 */ /* 0x000fe20000000000 */
[----:B---3--:R-:W-:-:S07]  /*26c0*/  WARPGROUP.ARRIVE ;  /* 0x00000000000079c5 */ /* 0x008fce0000000000 */
[----:B------:R-:W-:Y:S03]  /*26d0*/  IGMMA.64x256x32.S8.S8 R24, gdesc[UR4], R24, gsb0 ;  /* 0x06600000041879f1 */ /* 0x000fe60008041018 */
[----:B------:R-:W-:Y:S02]  /*26e0*/  WARPGROUP.DEPBAR.LE gsb0, 0x0 ;  /* 0x00008000000079c5 */ /* 0x000fe40000010000 */
[----:B----4-:R-:W-:Y:S05]  /*26f0*/  @!P0 BRA `(.L_x_23) ;  /* 0x0000000000048947 */ /* 0x010fea0003800000 */
[----:B------:R-:W-:Y:S01]  /*2700*/  BPT.TRAP 0x1 ;  /* 0x000000040000795c */ /* 0x000fe20000300000 */
.L_x_23:
[----:B------:R-:W-:Y:S01]  /*2710*/  R2UR UR4, R0 ;  /* 0x00000000000472ca */ /* 0x000fe200000e0000 */
[----:B------:R-:W-:-:S06]  /*2720*/  UISETP.GT.U32.AND UP0, UPT, UR40, 0x1, UPT ;  /* 0x000000012800788c */ /* 0x000fcc000bf04070 */
[----:B------:R-:W-:-:S06]  /*2730*/  PLOP3.LUT P1, PT, PT, PT, UP0, 0x80, 0x0 ;  /* 0x000000000000781c */ /* 0x000fcc0003f2f008 */
[----:B------:R-:W-:-:S04]  /*2740*/  ULEA UR4, UR9, UR4, 0x3 ;  /* 0x0000000409047291 */ /* 0x000fc8000f8e183f */
[----:B------:R-:W-:-:S04]  /*2750*/  UIADD3 UR4, UR4, 0x28, URZ ;  /* 0x0000002804047890 */ /* 0x000fc8000fffe03f */
[----:B------:R-:W-:-:S09]  /*2760*/  UPRMT UR4, URZ, 0x654, UR4 ;  /* 0x000006543f047896 */ /* 0x000fd20008000004 */
[----:B------:R-:W-:Y:S01]  /*2770*/  SYNCS.ARRIVE.TRANS64.RED.A1T0 RZ, [UR4], RZ ;  /* 0x000000ffffff79a7 */ /* 0x000fe20008100404 */
[----:B------:R-:W-:Y:S05]  /*2780*/  @P1 BRA `(.L_x_24) ;  /* 0x0000000000041947 */ /* 0x000fea0003800000 */
[----:B------:R-:W-:Y:S01]  /*2790*/  BPT.TRAP 0x1 ;  /* 0x000000040000795c */ /* 0x000fe20000300000 */
.L_x_24:
[----:B------:R-:W-:Y:S01]  /*27a0*/  UIADD3 UR8, UR8, 0x1, URZ ;  /* 0x0000000108087890 */ /* 0x000fe2000fffe03f */
[C---:B------:R-:W-:Y:S01]  /*27b0*/  ISETP.GT.AND P1, PT, R3.reuse, 0x1, PT ;  /* 0x000000010300780c */ /* 0x040fe20003f24270 */
[----:B------:R-:W-:Y:S01]  /*27c0*/  UIADD3 UR9, UR9, 0x1, URZ ;  /* 0x0000000109097890 */ /* 0x000fe2000fffe03f */
[----:B------:R-:W-:Y:S01]  /*27d0*/  VIADD R3, R3, 0xffffffff ;  /* 0xffffffff03037836 */ /* 0x000fe20000000000 */
[----:B------:R-:W-:Y:S02]  /*27e0*/  UISETP.NE.AND UP0, UPT, UR8, 0x5, UPT ;  /* 0x000000050800788c */ /* 0x000fe4000bf05270 */
[----:B------:R-:W-:Y:S02]  /*27f0*/  UISETP.NE.AND UP1, UPT, UR9, 0x5, UPT ;  /* 0x000000050900788c */ /* 0x000fe4000bf25270 */
[----:B------:R-:W-:Y:S02]  /*2800*/  USEL UR4, URZ, 0x1, UP0 ;  /* 0x000000013f047887 */ /* 0x000fe40008000000 */
[----:B------:R-:W-:-:S02]  /*2810*/  USEL UR8, UR8, URZ, UP0 ;  /* 0x0000003f08087287 */ /* 0x000fc40008000000 */
[----:B------:R-:W-:Y:S02]  /*2820*/  USEL UR9, UR9, URZ, UP1 ;  /* 0x0000003f09097287 */ /* 0x000fe40008800000 */
[----:B------:R-:W-:Y:S01]  /*2830*/  LOP3.LUT R2, R2, UR4, RZ, 0x3c, !PT ;  /* 0x0000000402027c12 */ /* 0x000fe2000f8e3cff */
[----:B------:R-:W-:Y:S09]  /*2840*/  @P1 BRA `(.L_x_25) ;  /* 0xfffffff0008c1947 */ /* 0x000ff2000383ffff */
.L_x_18:
[----:B------:R-:W3:Y:S02]  /*2850*/  LDC R2, c[0x0][0x28c] ;  /* 0x0000a300ff027b82 */ /* 0x000ee40000000800 */
[----:B---3--:R-:W-:-:S13]  /*2860*/  ISETP.GE.AND P1, PT, R2, 0x1, PT ;  /* 0x000000010200780c */ /* 0x008fda0003f26270 */
[----:B------:R-:W-:Y:S05]  /*2870*/  @!P1 BRA `(.L_x_26) ;  /* 0x0000000000449947 */ /* 0x000fea0003800000 */
[----:B------:R-:W-:Y:S05]  /*2880*/  @!P0 BRA `(.L_x_27) ;  /* 0x0000000000048947 */ /* 0x000fea0003800000 */
[----:B------:R-:W-:Y:S01]  /*2890*/  BPT.TRAP 0x1 ;  /* 0x000000040000795c */ /* 0x000fe20000300000 */
.L_x_27:
[----:B------:R-:W-:-:S04]  /*28a0*/  UISETP.LT.AND UP0, UPT, UR43, 0x1, UPT ;  /* 0x000000012b00788c */ /* 0x000fc8000bf01270 */
[----:B------:R-:W-:Y:S02]  /*28b0*/  USEL UR6, UR43, 0x1, UP0 ;  /* 0x000000012b067887 */ /* 0x000fe40008000000 */
[----:B------:R-:W-:Y:S02]  /*28c0*/  UISETP.GT.U32.AND UP0, UPT, UR40, 0x1, UPT ;  /* 0x000000012800788c */ /* 0x000fe4000bf04070 */
[----:B------:R-:W-:-:S04]  /*28d0*/  UIADD3 UR6, UR38, UR43, -UR6 ;  /* 0x0000002b26067290 */ /* 0x000fc8000fffe806 */
[----:B------:R-:W-:Y:S01]  /*28e0*/  UIMAD.WIDE.U32 UR4, UR6, -0x33333333, URZ ;  /* 0xcccccccd060478a5 */ /* 0x000fe2000f8e003f */
[----:B------:R-:W-:-:S03]  /*28f0*/  PLOP3.LUT P0, PT, PT, PT, UP0, 0x80, 0x0 ;  /* 0x000000000000781c */ /* 0x000fc60003f0f008 */
[----:B------:R-:W-:-:S04]  /*2900*/  USHF.R.U32.HI UR4, URZ, 0x2, UR5 ;  /* 0x000000023f047899 */ /* 0x000fc80008011605 */
[----:B------:R-:W-:-:S06]  /*2910*/  UIMAD UR6, UR4, -0x5, UR6 ;  /* 0xfffffffb040678a4 */ /* 0x000fcc000f8e0206 */
[----:B------:R-:W-:-:S04]  /*2920*/  IMAD.U32 R2, RZ, RZ, UR6 ;  /* 0x00000006ff027e24 */ /* 0x000fc8000f8e00ff */
[----:B------:R-:W-:-:S04]  /*2930*/  IMAD R0, R2, 0x8, R0 ;  /* 0x0000000802007824 */ /* 0x000fc800078e0200 */
[----:B------:R-:W-:-:S05]  /*2940*/  VIADD R0, R0, 0x28 ;  /* 0x0000002800007836 */ /* 0x000fca0000000000 */
[----:B------:R-:W-:-:S04]  /*2950*/  PRMT R0, RZ, 0x654, R0 ;  /* 0x00000654ff007816 */ /* 0x000fc80000000000 */
[----:B------:R3:W-:Y:S01]  /*2960*/  SYNCS.ARRIVE.TRANS64.RED.A1T0 RZ, [R0+URZ], RZ ;  /* 0x000000ff00ff79a7 */ /* 0x0007e2000810043f */
[----:B------:R-:W-:Y:S05]  /*2970*/  @P0 BRA `(.L_x_26) ;  /* 0x0000000000040947 */ /* 0x000fea0003800000 */
[----:B------:R-:W-:Y:S01]  /*2980*/  BPT.TRAP 0x1 ;  /* 0x000000040000795c */ /* 0x000fe20000300000 */
.L_x_26:
[----:B------:R-:W4:Y:S01]  /*2990*/  S2R R6, SR_TID.X ;  /* 0x0000000000067919 */ /* 0x000f220000002100 */
[----:B------:R-:W-:Y:S01]  /*29a0*/  IMAD.MOV.U32 R13, RZ, RZ, 0x6540 ;  /* 0x00006540ff0d7424 */ /* 0x000fe200078e00ff */
[----:B------:R-:W-:Y:S02]  /*29b0*/  UIMAD.WIDE UR8, UR42, 0x100, URZ ;  /* 0x000001002a0878a5 */ /* 0x000fe4000f8e023f */
[----:B------:R-:W-:Y:S01]  /*29c0*/  USHF.R.S32.HI UR10, URZ, 0x1f, UR44 ;  /* 0x0000001f3f0a7899 */ /* 0x000fe2000801142c */
[----:B------:R-:W-:Y:S01]  /*29d0*/  ULDC.64 UR6, c[0x0][0x5d0] ;  /* 0x0001740000067ab9 */ /* 0x000fe20000000a00 */
[----:B------:R-:W-:Y:S02]  /*29e0*/  USHF.L.U32 UR42, UR42, 0x8, URZ ;  /* 0x000000082a2a7899 */ /* 0x000fe4000800063f */
[----:B------:R-:W-:Y:S02]  /*29f0*/  UIMAD UR4, UR10, UR6, URZ ;  /* 0x000000060a0472a4 */ /* 0x000fe4000f8e023f */
[----:B------:R-:W-:-:S02]  /*2a00*/  UIADD3 UR38, UR43, UR38, URZ ;  /* 0x000000262b267290 */ /* 0x000fc4000fffe03f */
[----:B------:R-:W-:Y:S02]  /*2a10*/  UIMAD UR4, UR44, UR7, UR4 ;  /* 0x000000072c0472a4 */ /* 0x000fe4000f8e0204 */
[----:B------:R-:W-:Y:S02]  /*2a20*/  UISETP.GT.U32.AND UP1, UPT, UR38, 0x4, UPT ;  /* 0x000000042600788c */ /* 0x000fe4000bf24070 */
[----:B------:R-:W-:Y:S02]  /*2a30*/  UISETP.GE.U32.AND UP2, UPT, UR43, 0x5, UPT ;  /* 0x000000052b00788c */ /* 0x000fe4000bf46070 */
[----:B------:R-:W-:Y:S01]  /*2a40*/  UISETP.LT.U32.AND UP1, UPT, UR43, 0x5, UP1 ;  /* 0x000000052b00788c */ /* 0x000fe20008f21070 */
[--C-:B----4-:R-:W-:Y:S01]  /*2a50*/  SHF.R.U32.HI R2, RZ, 0x7, R6.reuse ;  /* 0x00000007ff027819 */ /* 0x110fe20000011606 */
[----:B------:R-:W-:Y:S01]  /*2a60*/  IMAD.SHL.U32 R12, R6, 0x2, RZ ;  /* 0x00000002060c7824 */ /* 0x000fe200078e00ff */
[----:B------:R-:W-:Y:S02]  /*2a70*/  SHF.R.U32.HI R3, RZ, 0x2, R6 ;  /* 0x00000002ff037819 */ /* 0x000fe40000011606 */
[----:B------:R-:W-:-:S02]  /*2a80*/  LOP3.LUT R2, R2, 0x1, RZ, 0xc0, !PT ;  /* 0x0000000102027812 */ /* 0x000fc400078ec0ff */
[----:B01----:R-:W-:Y:S02]  /*2a90*/  LOP3.LUT R4, R6, 0x60, RZ, 0xc0, !PT ;  /* 0x0000006006047812 */ /* 0x003fe400078ec0ff */
[----:B------:R-:W-:Y:S01]  /*2aa0*/  LOP3.LUT R3, R3, 0x7, RZ, 0xc0, !PT ;  /* 0x0000000703037812 */ /* 0x000fe200078ec0ff */
[----:B------:R-:W-:Y:S01]  /*2ab0*/  IMAD.SHL.U32 R158, R2, 0x40, RZ ;  /* 0x00000040029e7824 */ /* 0x000fe200078e00ff */
[----:B------:R-:W-:Y:S02]  /*2ac0*/  LOP3.LUT R12, R12, 0x6, RZ, 0xc0, !PT ;  /* 0x000000060c0c7812 */ /* 0x000fe400078ec0ff */
[----:B------:R-:W-:Y:S02]  /*2ad0*/  SHF.R.U32.HI R4, RZ, 0x1, R4 ;  /* 0x00000001ff047819 */ /* 0x000fe40000011604 */
[--C-:B------:R-:W-:Y:S02]  /*2ae0*/  LOP3.LUT R158, R158, 0x40, R3.reuse, 0xe2, !PT ;  /* 0x000000409e9e7812 */ /* 0x100fe400078ee203 */
[----:B------:R-:W-:Y:S01]  /*2af0*/  PRMT R12, R12, R13, UR41 ;  /* 0x000000290c0c7e16 */ /* 0x000fe2000800000d */
[----:B------:R-:W-:Y:S01]  /*2b00*/  USHF.L.U32 UR41, UR41, 0x8, URZ ;  /* 0x0000000829297899 */ /* 0x000fe2000800063f */
[----:B---3--:R-:W-:Y:S01]  /*2b10*/  IADD3 R0, RZ, -R4, -R3 ;  /* 0x80000004ff007210 */ /* 0x008fe20007ffe803 */
[----:B------:R-:W-:Y:S01]  /*2b20*/  IMAD.MOV.U32 R3, RZ, RZ, -0x2 ;  /* 0xfffffffeff037424 */ /* 0x000fe200078e00ff */
[----:B------:R-:W-:Y:S01]  /*2b30*/  LOP3.LUT R158, R158, UR8, R4, 0xfe, !PT ;  /* 0x000000089e9e7c12 */ /* 0x000fe2000f8efe04 */
[----:B------:R-:W-:Y:S01]  /*2b40*/  IMAD.U32 R4, RZ, RZ, UR6 ;  /* 0x00000006ff047e24 */ /* 0x000fe2000f8e00ff */
[----:B------:R-:W-:Y:S01]  /*2b50*/  SHF.R.S32.HI R13, RZ, 0x1f, R12 ;  /* 0x0000001fff0d7819 */ /* 0x000fe2000001140c */
[----:B------:R-:W-:Y:S01]  /*2b60*/  ULDC UR6, c[0x0][0x284] ;  /* 0x0000a10000067ab9 */ /* 0x000fe20000000800 */
[----:B------:R-:W-:-:S02]  /*2b70*/  IMAD R0, R2, -0x40, R0 ;  /* 0xffffffc002007824 */ /* 0x000fc400078e0200 */
[----:B--2---:R-:W-:Y:S02]  /*2b80*/  IMAD.U32 R19, RZ, RZ, UR6 ;  /* 0x00000006ff137e24 */ /* 0x004fe4000f8e00ff */
[----:B------:R-:W-:-:S03]  /*2b90*/  IMAD.WIDE.U32 R4, R4, UR44, R12 ;  /* 0x0000002c04047c25 */ /* 0x000fc6000f8e000c */
[----:B------:R-:W-:Y:S01]  /*2ba0*/  IADD3 R19, R19, -UR42, R0 ;  /* 0x8000002a13137c10 */ /* 0x000fe2000fffe000 */
[----:B------:R-:W-:Y:S01]  /*2bb0*/  VIADD R5, R5, UR4 ;  /* 0x0000000405057c36 */ /* 0x000fe20008000000 */
[----:B------:R-:W-:Y:S01]  /*2bc0*/  ULDC UR4, c[0x0][0x288] ;  /* 0x0000a20000047ab9 */ /* 0x000fe20000000800 */
[----:B------:R-:W-:Y:S01]  /*2bd0*/  LOP3.LUT R0, R6, 0x3, RZ, 0xc0, !PT ;  /* 0x0000000306007812 */ /* 0x000fe200078ec0ff */
[----:B------:R-:W-:-:S04]  /*2be0*/  UISETP.GE.AND UP0, UPT, UR41, UR4, UPT ;  /* 0x000000042900728c */ /* 0x000fc8000bf06270 */
[----:B------:R-:W-:Y:S01]  /*2bf0*/  UISETP.GE.OR UP0, UPT, UR42, UR6, UP0 ;  /* 0x000000062a00728c */ /* 0x000fe20008706670 */
[----:B------:R-:W-:Y:S01]  /*2c00*/  IMAD R0, R0, R3, UR4 ;  /* 0x0000000400007e24 */ /* 0x000fe2000f8e0203 */
[----:B------:R-:W-:Y:S02]  /*2c10*/  UIMAD.WIDE.U32 UR4, UR38, -0x33333333, URZ ;  /* 0xcccccccd260478a5 */ /* 0x000fe4000f8e003f */
[----:B------:R-:W-:Y:S01]  /*2c20*/  USEL UR6, URZ, 0x1, !UP1 ;  /* 0x000000013f067887 */ /* 0x000fe2000c800000 */
[----:B------:R-:W-:Y:S01]  /*2c30*/  VIADD R0, R0, -UR41 ;  /* 0x8000002900007c36 */ /* 0x000fe20008000000 */
[----:B------:R-:W-:Y:S01]  /*2c40*/  PLOP3.LUT P0, PT, PT, PT, UP0, 0x80, 0x0 ;  /* 0x000000000000781c */ /* 0x000fe20003f0f008 */
[----:B------:R-:W-:Y:S02]  /*2c50*/  USHF.R.U32.HI UR4, URZ, 0x2, UR5 ;  /* 0x000000023f047899 */ /* 0x000fe40008011605 */
[----:B------:R-:W-:Y:S02]  /*2c60*/  ULOP3.LUT UR39, UR39, UR6, URZ, 0x3c, !UPT ;  /* 0x0000000627277292 */ /* 0x000fe4000f8e3c3f */
[----:B------:R-:W-:-:S02]  /*2c70*/  UIMAD UR38, UR4, -0x5, UR38 ;  /* 0xfffffffb042678a4 */ /* 0x000fc4000f8e0226 */
[----:B------:R-:W-:Y:S01]  /*2c80*/  @UP2 ULOP3.LUT UR39, UR39, 0x1, UR4, 0x78, !UPT ;  /* 0x0000000127272892 */ /* 0x000fe2000f8e7804 */
[----:B------:R-:W-:-:S05]  /*2c90*/  UMOV UR42, 0xffffffff ;  /* 0xffffffff002a7882 */ /* 0x000fca0000000000 */
[----:B------:R-:W-:Y:S06]  /*2ca0*/  @P0 BRA `(.L_x_28) ;  /* 0x000000d000f80947 */ /* 0x000fec0003800000 */
[----:B------:R-:W0:Y:S01]  /*2cb0*/  LDC.64 R2, c[0x0][0x5c8] ;  /* 0x00017200ff027b82 */ /* 0x000e220000000a00 */
[----:B------:R-:W-:Y:S01]  /*2cc0*/  ULDC.64 UR4, c[0x0][0x5c0] ;  /* 0x0001700000047ab9 */ /* 0x000fe20000000a00 */
[----:B------:R-:W-:Y:S01]  /*2cd0*/  BSSY B0, `(.L_x_28) ;  /* 0x0000d3b000007945 */ /* 0x000fe20003800000 */
[C---:B0-----:R-:W-:Y:S01]  /*2ce0*/  IMAD R6, R2.reuse, UR9, RZ ;  /* 0x0000000902067c24 */ /* 0x041fe2000f8e02ff */
[----:B------:R-:W-:Y:S01]  /*2cf0*/  SHF.L.U64.HI R9, R2, 0x3, R3 ;  /* 0x0000000302097819 */ /* 0x000fe20000010203 */
[----:B------:R-:W-:-:S04]  /*2d00*/  IMAD.WIDE.U32 R4, R158, R2, R4 ;  /* 0x000000029e047225 */ /* 0x000fc800078e0004 */
[----:B------:R-:W-:Y:S01]  /*2d10*/  IMAD R6, R158, R3, R6 ;  /* 0x000000039e067224 */ /* 0x000fe200078e0206 */
[----:B------:R-:W-:Y:S01]  /*2d20*/  IADD3 R4, P0, R4, UR4, RZ ;  /* 0x0000000404047c10 */ /* 0x000fe2000ff1e0ff */
[----:B------:R-:W-:Y:S02]  /*2d30*/  IMAD.SHL.U32 R8, R2, 0x8, RZ ;  /* 0x0000000802087824 */ /* 0x000fe400078e00ff */
[----:B------:R-:W-:-:S03]  /*2d40*/  IMAD.IADD R6, R5, 0x1, R6 ;  /* 0x0000000105067824 */ /* 0x000fc600078e0206 */
[-C--:B------:R-:W-:Y:S02]  /*2d50*/  IADD3 R10, P1, R8, R4.reuse, RZ ;  /* 0x00000004080a7210 */ /* 0x080fe40007f3e0ff */
[----:B------:R-:W-:Y:S02]  /*2d60*/  IADD3.X R5, R6, UR5, RZ, P0, !PT ;  /* 0x0000000506057c10 */ /* 0x000fe400087fe4ff */
[----:B------:R-:W-:-:S03]  /*2d70*/  LEA R6, P0, R2, R4, 0x7 ;  /* 0x0000000402067211 */ /* 0x000fc600078038ff */
[----:B------:R-:W-:Y:S01]  /*2d80*/  IMAD.X R11, R9, 0x1, R5, P1 ;  /* 0x00000001090b7824 */ /* 0x000fe200008e0605 */
[----:B------:R-:W-:Y:S02]  /*2d90*/  LEA.HI.X R7, R2, R5, R3, 0x7, P0 ;  /* 0x0000000502077211 */ /* 0x000fe400000f3c03 */
[----:B-----5:R-:W-:Y:S02]  /*2da0*/  ISETP.NE.AND P0, PT, R18, RZ, PT ;  /* 0x000000ff1200720c */ /* 0x020fe40003f05270 */
[----:B------:R-:W-:-:S05]  /*2db0*/  IADD3 R8, P2, R8, R6, RZ ;  /* 0x0000000608087210 */ /* 0x000fca0007f5e0ff */
[----:B------:R-:W-:-:S06]  /*2dc0*/  IMAD.X R9, R9, 0x1, R7, P2 ;  /* 0x0000000109097824 */ /* 0x000fcc00010e0607 */
[----:B------:R-:W-:Y:S05]  /*2dd0*/  @!P0 BRA `(.L_x_29) ;  /* 0x0000009800988947 */ /* 0x000fea0003800000 */
[----:B------:R-:W0:Y:S01]  /*2de0*/  LDC.64 R20, c[0x0][0x5b0] ;  /* 0x00016c00ff147b82 */ /* 0x000e220000000a00 */
[----:B------:R-:W-:Y:S01]  /*2df0*/  ULDC.64 UR6, c[0x0][0x5b8] ;  /* 0x00016e0000067ab9 */ /* 0x000fe20000000a00 */
[----:B------:R-:W-:Y:S01]  /*2e00*/  ISETP.GE.AND P1, PT, R19, 0x1, PT ;  /* 0x000000011300780c */ /* 0x000fe20003f26270 */
[----:B------:R-:W-:Y:S02]  /*2e10*/  UIMAD UR4, UR10, UR6, URZ ;  /* 0x000000060a0472a4 */ /* 0x000fe4000f8e023f */
[----:B------:R-:W-:Y:S01]  /*2e20*/  IMAD.U32 R154, RZ, RZ, UR6 ;  /* 0x00000006ff9a7e24 */ /* 0x000fe2000f8e00ff */
[----:B------:R-:W-:Y:S01]  /*2e30*/  BSSY B1, `(.L_x_30) ;  /* 0x000000e000017945 */ /* 0x000fe20003800000 */
[----:B------:R-:W-:Y:S01]  /*2e40*/  ISETP.LT.OR P2, PT, R0, 0x1, !P1 ;  /* 0x000000010000780c */ /* 0x000fe20004f41670 */
[----:B------:R-:W-:Y:S01]  /*2e50*/  UIMAD UR4, UR44, UR7, UR4 ;  /* 0x000000072c0472a4 */ /* 0x000fe2000f8e0204 */
[----:B------:R-:W1:Y:S01]  /*2e60*/  LDC.64 R22, c[0x0][0x5a8] ;  /* 0x00016a00ff167b82 */ /* 0x000e620000000a00 */
[----:B------:R-:W-:-:S04]  /*2e70*/  IMAD.WIDE.U32 R154, R154, UR44, R12 ;  /* 0x0000002c9a9a7c25 */ /* 0x000fc8000f8e000c */
[----:B------:R-:W-:Y:S02]  /*2e80*/  VIADD R153, R155, UR4 ;  /* 0x000000049b997c36 */ /* 0x000fe40008000000 */
[----:B------:R-:W-:Y:S02]  /*2e90*/  IMAD.MOV.U32 R152, RZ, RZ, R154 ;  /* 0x000000ffff987224 */ /* 0x000fe400078e009a */
[----:B0-----:R-:W-:Y:S02]  /*2ea0*/  IMAD R159, R20, UR9, RZ ;  /* 0x00000009149f7c24 */ /* 0x001fe4000f8e02ff */
[----:B------:R-:W-:-:S04]  /*2eb0*/  IMAD.WIDE.U32 R2, R158, R20, R152 ;  /* 0x000000149e027225 */ /* 0x000fc800078e0098 */
[----:B------:R-:W-:Y:S01]  /*2ec0*/  IMAD R159, R158, R21, R159 ;  /* 0x000000159e9f7224 */ /* 0x000fe200078e029f */
[----:B-1----:R-:W-:-:S04]  /*2ed0*/  IADD3 R14, P0, R2, R22, RZ ;  /* 0x00000016020e7210 */ /* 0x002fc80007f1e0ff */
[----:B------:R-:W-:Y:S01]  /*2ee0*/  IADD3.X R15, R23, R3, R159, P0, !PT ;  /* 0x00000003170f7210 */ /* 0x000fe200007fe49f */
[----:B------:R-:W-:Y:S08]  /*2ef0*/  @P2 BRA `(.L_x_31) ;  /* 0x0000000000042947 */ /* 0x000ff00003800000 */
[----:B------:R0:W5:Y:S02]  /*2f00*/  LDG.E.U8 R16, desc[UR36][R14.64] ;  /* 0x000000240e107981 */ /* 0x000164000c1e1100 */
.L_x_31:
[----:B------:R-:W-:Y:S05]  /*2f10*/  BSYNC B1 ;  /* 0x0000000000017941 */ /* 0x000fea0003800000 */
.L_x_30:
[----:B------:R-:W2:Y:S01]  /*2f20*/  LDL.LU R3, [R1] ;  /* 0x0000000001037983 */ /* 0x000ea20000300800 */
[----:B-----5:R-:W-:Y:S01]  /*2f30*/  LOP3.LUT R2, R16, 0xffff, RZ, 0xc0, !PT ;  /* 0x0000ffff10027812 */ /* 0x020fe200078ec0ff */
[----:B------:R-:W-:Y:S01]  /*2f40*/  BSSY B1, `(.L_x_32) ;  /* 0x000000a000017945 */ /* 0x000fe20003800000 */
[----:B------:R-:W-:Y:S02]  /*2f50*/  ISETP.LT.OR P0, PT, R0, 0x2, !P1 ;  /* 0x000000020000780c */ /* 0x000fe40004f01670 */
[----:B------:R-:W-:-:S05]  /*2f60*/  PRMT R2, R2, 0x8880, RZ ;  /* 0x0000888002027816 */ /* 0x000fca00000000ff */
[----:B------:R-:W-:-:S04]  /*2f70*/  IMAD R2, R2, R18, RZ ;  /* 0x0000001202027224 */ /* 0x000fc800078e02ff */
[----:B--2---:R-:W-:-:S05]  /*2f80*/  @!P2 IMAD R3, R3, R17, R2 ;  /* 0x000000110303a224 */ /* 0x004fca00078e0202 */
[----:B------:R1:W-:Y:S01]  /*2f90*/  @!P2 STG.E.U8 desc[UR36][R4.64], R3 ;  /* 0x000000030400a986 */ /* 0x0003e2000c101124 */
[----:B------:R-:W-:Y:S05]  /*2fa0*/  @P0 BRA `(.L_x_33) ;  /* 0x00000000000c0947 */ /* 0x000fea0003800000 */
[----:B------:R-:W2:Y:S02]  /*2fb0*/  LDG.E.U8 R16, desc[UR36][R14.64+0x1] ;  /* 0x000001240e107981 */ /* 0x000ea4000c1e1100 */
[----:B--2---:R-:W-:-:S05]  /*2fc0*/  PRMT R2, R16, 0x8880, RZ ;  /* 0x0000888010027816 */ /* 0x004fca00000000ff */
[----:B------:R-:W-:-:S07]  /*2fd0*/  IMAD R2, R2, R18, RZ ;  /* 0x0000001202027224 */ /* 0x000fce00078e02ff */
.L_x_33:
[----:B------:R-:W-:Y:S05]  /*2fe0*/  BSYNC B1 ;  /* 0x0000000000017941 */ /* 0x000fea0003800000 */
.L_x_32:
[----:B-1----:R-:W2:Y:S01]  /*2ff0*/  LDL.LU R3, [R1+0x4] ;  /* 0x0000040001037983 */ /* 0x002ea20000300800 */
[C---:B------:R-:W-:Y:S01]  /*3000*/  SHF.L.U64.HI R157, R20.reuse, 0x3, R21 ;  /* 0x00000003149d7819 */ /* 0x040fe20000010215 */
[----:B------:R-:W-:Y:S01]  /*3010*/  IMAD.SHL.U32 R156, R20, 0x8, RZ ;  /* 0x00000008149c7824 */ /* 0x000fe200078e00ff */
[----:B------:R-:W-:Y:S03]  /*3020*/  BSSY B1, `(.L_x_34) ;  /* 0x000000d000017945 */ /* 0x000fe60003800000 */
[----:B------:R-:W-:-:S04]  /*3030*/  IMAD.WIDE.U32 R12, R158, R20, R156 ;  /* 0x000000149e0c7225 */ /* 0x000fc800078e009c */
[----:B------:R-:W-:Y:S01]  /*3040*/  IMAD.IADD R159, R159, 0x1, R13 ;  /* 0x000000019f9f7824 */ /* 0x000fe200078e020d */
[----:B------:R-:W-:-:S04]  /*3050*/  IADD3 R12, P2, P3, R154, R22, R12 ;  /* 0x000000169a0c7210 */ /* 0x000fc80007b5e00c */
[----:B------:R-:W-:Y:S01]  /*3060*/  IADD3.X R13, R153, R23, R159, P2, P3 ;  /* 0x00000017990d7210 */ /* 0x000fe200017e649f */
[----:B--2---:R-:W-:-:S05]  /*3070*/  @!P0 IMAD R3, R3, R17, R2 ;  /* 0x0000001103038224 */ /* 0x004fca00078e0202 */
[----:B------:R1:W-:Y:S01]  /*3080*/  @!P0 STG.E.U8 desc[UR36][R4.64+0x1], R3 ;  /* 0x0000010304008986 */ /* 0x0003e2000c101124 */
[----:B------:R-:W-:-:S04]  /*3090*/  ISETP.GE.AND P0, PT, R19, 0x9, PT ;  /* 0x000000091300780c */ /* 0x000fc80003f06270 */
[----:B------:R-:W-:-:S13]  /*30a0*/  ISETP.LT.OR P4, PT, R0, 0x1, !P0 ;  /* 0x000000010000780c */ /* 0x000fda0004781670 */
[----:B-1----:R-:W-:Y:S05]  /*30b0*/  @P4 BRA `(.L_x_35) ;  /* 0x00000000000c4947 */ /* 0x002fea0003800000 */
[----:B------:R-:W2:Y:S02]  /*30c0*/  LDG.E.U8 R16, desc[UR36][R12.64] ;  /* 0x000000240c107981 */ /* 0x000ea4000c1e1100 */
[----:B--2---:R-:W-:-:S05]  /*30d0*/  PRMT R2, R16, 0x8880, RZ ;  /* 0x0000888010027816 */ /* 0x004fca00000000ff */
[----:B------:R-:W-:-:S07]  /*30e0*/  IMAD R2, R2, R18, RZ ;  /* 0x0000001202027224 */ /* 0x000fce00078e02ff */
.L_x_35:
[----:B------:R-:W-:Y:S05]  /*30f0*/  BSYNC B1 ;  /* 0x0000000000017941 */ /* 0x000fea0003800000 */
.L_x_34:
[----:B------:R-:W2:Y:S01]  /*3100*/  LDL.LU R3, [R1+0x8] ;  /* 0x0000080001037983 */ /* 0x000ea20000300800 */
[----:B------:R-:W-:Y:S01]  /*3110*/  ISETP.LT.OR P2, PT, R0, 0x2, !P0 ;  /* 0x000000020000780c */ /* 0x000fe20004741670 */
[----:B------:R-:W-:Y:S01]  /*3120*/  BSSY B1, `(.L_x_36) ;  /* 0x0000007000017945 */ /* 0x000fe20003800000 */
[----:B--2---:R-:W-:-:S05]  /*3130*/  @!P4 IMAD R3, R3, R17, R2 ;  /* 0x000000110303c224 */ /* 0x004fca00078e0202 */
[----:B------:R1:W-:Y:S06]  /*3140*/  @!P4 STG.E.U8 desc[UR36][R10.64], R3 ;  /* 0x000000030a00c986 */ /* 0x0003ec000c101124 */
[----:B------:R-:W-:Y:S05]  /*3150*/  @P2 BRA `(.L_x_37) ;  /* 0x00000000000c2947 */ /* 0x000fea0003800000 */
[----:B------:R-:W2:Y:S02]  /*3160*/  LDG.E.U8 R16, desc[UR36][R12.64+0x1] ;  /* 0x000001240c107981 */ /* 0x000ea4000c1e1100 */
[----:B--2---:R-:W-:-:S05]  /*3170*/  PRMT R2, R16, 0x8880, RZ ;  /* 0x0000888010027816 */ /* 0x004fca00000000ff */
[----:B------:R-:W-:-:S07]  /*3180*/  IMAD R2, R2, R18, RZ ;  /* 0x0000001202027224 */ /* 0x000fce00078e02ff */
.L_x_37:
[----:B------:R-:W-:Y:S05]  /*3190*/  BSYNC B1 ;  /* 0x0000000000017941 */ /* 0x000fea0003800000 */
.L_x_36:
[----:B-1----:R-:W2:Y:S01]  /*31a0*/  LDL.LU R3, [R1+0xc] ;  /* 0x00000c0001037983 */ /* 0x002ea20000300800 */
[----:B------:R-:W-:Y:S01]  /*31b0*/  BSSY B1, `(.L_x_38) ;  /* 0x0000009000017945 */ /* 0x000fe20003800000 */
[----:B------:R-:W-:Y:S01]  /*31c0*/  ISETP.LT.OR P3, PT, R0, 0xa, !P1 ;  /* 0x0000000a0000780c */ /* 0x000fe20004f61670 */
[----:B--2---:R-:W-:-:S05]  /*31d0*/  @!P2 IMAD R3, R3, R17, R2 ;  /* 0x000000110303a224 */ /* 0x004fca00078e0202 */
[----:B------:R1:W-:Y:S01]  /*31e0*/  @!P2 STG.E.U8 desc[UR36][R10.64+0x1], R3 ;  /* 0x000001030a00a986 */ /* 0x0003e2000c101124 */
[----:B------:R-:W-:-:S13]  /*31f0*/  ISETP.LT.OR P2, PT, R0, 0x9, !P1 ;  /* 0x000000090000780c */ /* 0x000fda0004f41670 */
[----:B-1----:R-:W-:Y:S05]  /*3200*/  @P2 BRA `(.L_x_39) ;  /* 0x00000000000c2947 */ /* 0x002fea0003800000 */
[----:B------:R-:W2:Y:S02]  /*3210*/  LDG.E.U8 R16, desc[UR36][R14.64+0x8] ;  /* 0x000008240e107981 */ /* 0x000ea4000c1e1100 */
[----:B--2---:R-:W-:-:S05]  /*3220*/  PRMT R2, R16, 0x8880, RZ ;  /* 0x0000888010027816 */ /* 0x004fca00000000ff */
[----:B------:R-:W-:-:S07]  /*3230*/  IMAD R2, R2, R18, RZ ;  /* 0x0000001202027224 */ /* 0x000fce00078e02ff */
.L_x_39:
[----:B------:R-:W-:Y:S05]  /*3240*/  BSYNC B1 ;  /* 0x0000000000017941 */ /* 0x000fea0003800000 */
.L_x_38:
[----:B------:R-:W2:Y:S01]  /*3250*/  LDL.LU R3, [R1+0x10] ;  /* 0x0000100001037983 */ /* 0x000ea20000300800 */
[----:B------:R-:W-:Y:S01]  /*3260*/  BSSY B1, `(.L_x_40) ;  /* 0x0000007000017945 */ /* 0x000fe20003800000 */
[----:B--2---:R-:W-:-:S05]  /*3270*/  @!P2 IMAD R3, R3, R17, R2 ;  /* 0x000000110303a224 */ /* 0x004fca00078e0202 */
[----:B------:R1:W-:Y:S01]  /*3280*/  @!P2 STG.E.U8 desc[UR36][R4.64+0x8], R3 ;  /* 0x000008030400a986 */ /* 0x0003e2000c101124 */
[----:B------:R-:W-:Y:S05]  /*3290*/  @P3 BRA `(.L_x_41) ;  /* 0x00000000000c3947 */ /* 0x000fea0003800000 */
[----:B------:R-:W2:Y:S02]  /*32a0*/  LDG.E.U8 R16, desc[UR36][R14.64+0x9] ;  /* 0x000009240e107981 */ /* 0x000ea4000c1e1100 */
[----:B--2---:R-:W-:-:S05]  /*32b0*/  PRMT R2, R16, 0x8880, RZ ;  /* 0x0000888010027816 */ /* 0x004fca00000000ff */
[----:B------:R-:W-:-:S07]  /*32c0*/  IMAD R2, R2, R18, RZ ;  /* 0x0000001202027224 */ /* 0x000fce00078e02ff */
.L_x_41:
[----:B------:R-:W-:Y:S05]  /*32d0*/  BSYNC B1 ;  /* 0x0000000000017941 */ /* 0x000fea0003800000 */
.L_x_40:
[----:B-1----:R-:W2:Y:S01]  /*32e0*/  LDL.LU R3, [R1+0x14] ;  /* 0x0000140001037983 */ /* 0x002ea20000300800 */
[C---:B------:R-:W-:Y:S01]  /*32f0*/  ISETP.LT.OR P2, PT, R0.reuse, 0x9, !P0 ;  /* 0x000000090000780c */ /* 0x040fe20004741670 */
[----:B------:R-:W-:Y:S01]  /*3300*/  BSSY B1, `(.L_x_42) ;  /* 0x000000b000017945 */ /* 0x000fe20003800000 */
[C---:B------:R-:W-:Y:S02]  /*3310*/  ISETP.LT.OR P4, PT, R0.reuse, 0x11, !P1 ;  /* 0x000000110000780c */ /* 0x040fe40004f81670 */
[C---:B------:R-:W-:Y:S02]  /*3320*/  ISETP.LT.OR P5, PT, R0.reuse, 0x12, !P1 ;  /* 0x000000120000780c */ /* 0x040fe40004fa1670 */
[----:B------:R-:W-:Y:S01]  /*3330*/  ISETP.LT.OR P6, PT, R0, 0x11, !P0 ;  /* 0x000000110000780c */ /* 0x000fe200047c1670 */
[----:B--2---:R-:W-:-:S05]  /*3340*/  @!P3 IMAD R3, R3, R17, R2 ;  /* 0x000000110303b224 */ /* 0x004fca00078e0202 */
[----:B------:R1:W-:Y:S01]  /*3350*/  @!P3 STG.E.U8 desc[UR36][R4.64+0x9], R3 ;  /* 0x000009030400b986 */ /* 0x0003e2000c101124 */
[----:B------:R-:W-:Y:S01]  /*3360*/  ISETP.LT.OR P3, PT, R0, 0xa, !P0 ;  /* 0x0000000a0000780c */ /* 0x000fe20004761670 */
[----:B------:R-:W-:-:S12]  /*3370*/  @P2 BRA `(.L_x_43) ;  /* 0x00000000000c2947 */ /* 0x000fd80003800000 */
[----:B------:R-:W2:Y:S02]  /*3380*/  LDG.E.U8 R16, desc[UR36][R12.64+0x8] ;  /* 0x000008240c107981 */ /* 0x000ea4000c1e1100 */
[----:B--2---:R-:W-:-:S05]  /*3390*/  PRMT R2, R16, 0x8880, RZ ;  /* 0x0000888010027816 */ /* 0x004fca00000000ff */
[----:B------:R-:W-:-:S07]  /*33a0*/  IMAD R2, R2, R18, RZ ;  /* 0x0000001202027224 */ /* 0x000fce00078e02ff */
.L_x_43:
[----:B------:R-:W-:Y:S05]  /*33b0*/  BSYNC B1 ;  /* 0x0000000000017941 */ /* 0x000fea0003800000 */
.L_x_42:
[----:B-1----:R-:W2:Y:S01]  /*33c0*/  LDL.LU R3, [R1+0x18] ;  /* 0x0000180001037983 */ /* 0x002ea20000300800 */
[----:B------:R-:W-:Y:S01]  /*33d0*/  BSSY B1, `(.L_x_44) ;  /* 0x0000007000017945 */ /* 0x000fe20003800000 */
[----:B--2---:R-:W-:-:S05]  /*33e0*/  @!P2 IMAD R3, R3, R17, R2 ;  /* 0x000000110303a224 */ /* 0x004fca00078e0202 */
[----:B------:R1:W-:Y:S01]  /*33f0*/  @!P2 STG.E.U8 desc[UR36][R10.64+0x8], R3 ;  /* 0x000008030a00a986 */ /* 0x0003e2000c101124 */
[----:B------:R-:W-:Y:S05]  /*3400*/  @P3 BRA `(.L_x_45) ;  /* 0x00000000000c3947 */ /* 0x000fea0003800000 */
[----:B------:R-:W2:Y:S02]  /*3410*/  LDG.E.U8 R16, desc[UR36][R12.64+0x9] ;  /* 0x000009240c107981 */ /* 0x000ea4000c1e1100 */
[----:B--2---:R-:W-:-:S05]  /*3420*/  PRMT R2, R16, 0x8880, RZ ;  /* 0x0000888010027816 */ /* 0x004fca00000000ff */
[----:B------:R-:W-:-:S07]  /*3430*/  IMAD R2, R2, R18, RZ ;  /* 0x0000001202027224 */ /* 0x000fce00078e02ff */
.L_x_45:
[----:B------:R-:W-:Y:S05]  /*3440*/  BSYNC B1 ;  /* 0x0000000000017941 */ /* 0x000fea0003800000 */
.L_x_44:
        /* <DEDUP_REMOVED lines=8> */
.L_x_47:
[----:B------:R-:W-:Y:S05]  /*34d0*/  BSYNC B1 ;  /* 0x0000000000017941 */ /* 0x000fea0003800000 */
.L_x_46:
        /* <DEDUP_REMOVED lines=8> */
.L_x_49:
[----:B------:R-:W-:Y:S05]  /*3560*/  BSYNC B1 ;  /* 0x0000000000017941 */ /* 0x000fea0003800000 */
.L_x_48:
        /* <DEDUP_REMOVED lines=8> */
.L_x_51:
[----:B------:R-:W-:Y:S05]  /*35f0*/  BSYNC B1 ;  /* 0x0000000000017941 */ /* 0x000fea0003800000 */
.L_x_50:
        /* <DEDUP_REMOVED lines=13> */
.L_x_53:
[----:B------:R-:W-:Y:S05]  /*36d0*/  BSYNC B1 ;  /* 0x0000000000017941 */ /* 0x000fea0003800000 */
.L_x_52:
        /* <DEDUP_REMOVED lines=8> */
.L_x_55:
[----:B------:R-:W-:Y:S05]  /*3760*/  BSYNC B1 ;  /* 0x0000000000017941 */ /* 0x000fea0003800000 */
.L_x_54:
        /* <DEDUP_REMOVED lines=8> */
.L_x_57:
[----:B------:R-:W-:Y:S05]  /*37f0*/  BSYNC B1 ;  /* 0x0000000000017941 */ /* 0x000fea0003800000 */
.L_x_56:
        /* <DEDUP_REMOVED lines=8> */
.L_x_59:
[----:B------:R-:W-:Y:S05]  /*3880*/  BSYNC B1 ;  /* 0x0000000000017941 */ /* 0x000fea0003800000 */
.L_x_58:
        /* <DEDUP_REMOVED lines=8> */
.L_x_61:
[----:B------:R-:W-:Y:S05]  /*3910*/  BSYNC B1 ;  /* 0x0000000000017941 */ /* 0x000fea0003800000 */
.L_x_60:
        /* <DEDUP_REMOVED lines=13> */
.L_x_63:
[----:B------:R-:W-:Y:S05]  /*39f0*/  BSYNC B1 ;  /* 0x0000000000017941 */ /* 0x000fea0003800000 */
.L_x_62:
        /* <DEDUP_REMOVED lines=8> */
.L_x_65:
[----:B------:R-:W-:Y:S05]  /*3a80*/  BSYNC B1 ;  /* 0x0000000000017941 */ /* 0x000fea0003800000 */
.L_x_64:
        /* <DEDUP_REMOVED lines=8> */
.L_x_67:
[----:B------:R-:W-:Y:S05]  /*3b10*/  BSYNC B1 ;  /* 0x0000000000017941 */ /* 0x000fea0003800000 */
.L_x_66:
        /* <DEDUP_REMOVED lines=8> */
.L_x_69:
[----:B------:R-:W-:Y:S05]  /*3ba0*/  BSYNC B1 ;  /* 0x0000000000017941 */ /* 0x000fea0003800000 */
.L_x_68:
        /* <DEDUP_REMOVED lines=8> */
.L_x_71:
[----:B------:R-:W-:Y:S05]  /*3c30*/  BSYNC B1 ;  /* 0x0000000000017941 */ /* 0x000fea0003800000 */
.L_x_70:
        /* <DEDUP_REMOVED lines=13> */
.L_x_73:
[----:B------:R-:W-:Y:S05]  /*3d10*/  BSYNC B1 ;  /* 0x0000000000017941 */ /* 0x000fea0003800000 */
.L_x_72:
        /* <DEDUP_REMOVED lines=8> */
.L_x_75:
[----:B------:R-:W-:Y:S05]  /*3da0*/  BSYNC B1 ;  /* 0x0000000000017941 */ /* 0x000fea0003800000 */
.L_x_74:
        /* <DEDUP_REMOVED lines=8> */
.L_x_77:
[----:B------:R-:W-:Y:S05]  /*3e30*/  BSYNC B1 ;  /* 0x0000000000017941 */ /* 0x000fea0003800000 */
.L_x_76:
        /* <DEDUP_REMOVED lines=8> */
.L_x_79:
[----:B------:R-:W-:Y:S05]  /*3ec0*/  BSYNC B1 ;  /* 0x0000000000017941 */ /* 0x000fea0003800000 */
.L_x_78:
        /* <DEDUP_REMOVED lines=8> */
.L_x_81:
[----:B------:R-:W-:Y:S05]  /*3f50*/  BSYNC B1 ;  /* 0x0000000000017941 */ /* 0x000fea0003800000 */
.L_x_80:
        /* <DEDUP_REMOVED lines=13> */
.L_x_83:
[----:B------:R-:W-:Y:S05]  /*4030*/  BSYNC B1 ;  /* 0x0000000000017941 */ /* 0x000fea0003800000 */
.L_x_82:
        /* <DEDUP_REMOVED lines=8> */
.L_x_85:
[----:B------:R-:W-:Y:S05]  /*40c0*/  BSYNC B1 ;  /* 0x0000000000017941 */ /* 0x000fea0003800000 */
.L_x_84:
        /* <DEDUP_REMOVED lines=8> */
.L_x_87:
[----:B------:R-:W-:Y:S05]  /*4150*/  BSYNC B1 ;  /* 0x0000000000017941 */ /* 0x000fea0003800000 */
.L_x_86:
        /* <DEDUP_REMOVED lines=8> */
.L_x_89:
[----:B------:R-:W-:Y:S05]  /*41e0*/  BSYNC B1 ;  /* 0x0000000000017941 */ /* 0x000fea0003800000 */
.L_x_88:
        /* <DEDUP_REMOVED lines=8> */
.L_x_91:
[----:B------:R-:W-:Y:S05]  /*4270*/  BSYNC B1 ;  /* 0x0000000000017941 */ /* 0x000fea0003800000 */
.L_x_90:
        /* <DEDUP_REMOVED lines=13> */
.L_x_93:
[----:B------:R-:W-:Y:S05]  /*4350*/  BSYNC B1 ;  /* 0x0000000000017941 */ /* 0x000fea0003800000 */
.L_x_92:
        /* <DEDUP_REMOVED lines=8> */
.L_x_95:
[----:B------:R-:W-:Y:S05]  /*43e0*/  BSYNC B1 ;  /* 0x0000000000017941 */ /* 0x000fea0003800000 */
.L_x_94:
        /* <DEDUP_REMOVED lines=8> */
.L_x_97:
[----:B------:R-:W-:Y:S05]  /*4470*/  BSYNC B1 ;  /* 0x0000000000017941 */ /* 0x000fea0003800000 */
.L_x_96:
        /* <DEDUP_REMOVED lines=8> */
.L_x_99:
[----:B------:R-:W-:Y:S05]  /*4500*/  BSYNC B1 ;  /* 0x0000000000017941 */ /* 0x000fea0003800000 */
.L_x_98:
        /* <DEDUP_REMOVED lines=8> */
.L_x_101:
[----:B------:R-:W-:Y:S05]  /*4590*/  BSYNC B1 ;  /* 0x0000000000017941 */ /* 0x000fea0003800000 */
.L_x_100:
        /* <DEDUP_REMOVED lines=13> */
.L_x_103:
[----:B------:R-:W-:Y:S05]  /*4670*/  BSYNC B1 ;  /* 0x0000000000017941 */ /* 0x000fea0003800000 */
.L_x_102:
        /* <DEDUP_REMOVED lines=8> */
.L_x_105:
[----:B------:R-:W-:Y:S05]  /*4700*/  BSYNC B1 ;  /* 0x0000000000017941 */ /* 0x000fea0003800000 */
.L_x_104:
        /* <DEDUP_REMOVED lines=8> */
.L_x_107:
[----:B------:R-:W-:Y:S05]  /*4790*/  BSYNC B1 ;  /* 0x0000000000017941 */ /* 0x000fea0003800000 */
.L_x_106:
        /* <DEDUP_REMOVED lines=8> */
.L_x_109:
[----:B------:R-:W-:Y:S05]  /*4820*/  BSYNC B1 ;  /* 0x0000000000017941 */ /* 0x000fea0003800000 */
.L_x_108:
        /* <DEDUP_REMOVED lines=8> */
.L_x_111:
[----:B------:R-:W-:Y:S05]  /*48b0*/  BSYNC B1 ;  /* 0x0000000000017941 */ /* 0x000fea0003800000 */
.L_x_110:
        /* <DEDUP_REMOVED lines=13> */
.L_x_113:
[----:B------:R-:W-:Y:S05]  /*4990*/  BSYNC B1 ;  /* 0x0000000000017941 */ /* 0x000fea0003800000 */
.L_x_112:
        /* <DEDUP_REMOVED lines=8> */
.L_x_115:
[----:B------:R-:W-:Y:S05]  /*4a20*/  BSYNC B1 ;  /* 0x0000000000017941 */ /* 0x000fea0003800000 */
.L_x_114:
        /* <DEDUP_REMOVED lines=8> */
.L_x_117:
[----:B------:R-:W-:Y:S05]  /*4ab0*/  BSYNC B1 ;  /* 0x0000000000017941 */ /* 0x000fea0003800000 */
.L_x_116:
        /* <DEDUP_REMOVED lines=8> */
.L_x_119:
[----:B------:R-:W-:Y:S05]  /*4b40*/  BSYNC B1 ;  /* 0x0000000000017941 */ /* 0x000fea0003800000 */
.L_x_118:
        /* <DEDUP_REMOVED lines=8> */
.L_x_121:
[----:B------:R-:W-:Y:S05]  /*4bd0*/  BSYNC B1 ;  /* 0x0000000000017941 */ /* 0x000fea0003800000 */
.L_x_120:
        /* <DEDUP_REMOVED lines=13> */
.L_x_123:
[----:B------:R-:W-:Y:S05]  /*4cb0*/  BSYNC B1 ;  /* 0x0000000000017941 */ /* 0x000fea0003800000 */
.L_x_122:
        /* <DEDUP_REMOVED lines=8> */
.L_x_125:
[----:B------:R-:W-:Y:S05]  /*4d40*/  BSYNC B1 ;  /* 0x0000000000017941 */ /* 0x000fea0003800000 */
.L_x_124:
        /* <DEDUP_REMOVED lines=8> */
.L_x_127:
[----:B------:R-:W-:Y:S05]  /*4dd0*/  BSYNC B1 ;  /* 0x0000000000017941 */ /* 0x000fea0003800000 */
.L_x_126:
        /* <DEDUP_REMOVED lines=8> */
.L_x_129:
[----:B------:R-:W-:Y:S05]  /*4e60*/  BSYNC B1 ;  /* 0x0000000000017941 */ /* 0x000fea0003800000 */
.L_x_128:
        /* <DEDUP_REMOVED lines=8> */
.L_x_131:
[----:B------:R-:W-:Y:S05]  /*4ef0*/  BSYNC B1 ;  /* 0x0000000000017941 */ /* 0x000fea0003800000 */
.L_x_130:
        /* <DEDUP_REMOVED lines=10> */
[----:B------:R-:W1:Y:S02]  /*4fa0*/  LDG.E.U8 R16, desc[UR36][R12.64+0x61] ;  /* 0x000061240c107981 */ /* 0x000e64000c1e1100 */
[----:B-1----:R-:W-:-:S05]  /*4fb0*/  PRMT R3, R16, 0x8880, RZ ;  /* 0x0000888010037816 */ /* 0x002fca00000000ff */
[----:B------:R-:W-:-:S07]  /*4fc0*/  IMAD R2, R3, R18, RZ ;  /* 0x0000001203027224 */ /* 0x000fce00078e02ff */
.L_x_133:
[----:B------:R-:W-:Y:S05]  /*4fd0*/  BSYNC B1 ;  /* 0x0000000000017941 */ /* 0x000fea0003800000 */
.L_x_132:
[----:B-1----:R-:W2:Y:S01]  /*4fe0*/  LDL.LU R3, [R1+0xcc] ;  /* 0x0000cc0001037983 */ /* 0x002ea20000300800 */
[----:B------:R-:W-:Y:S01]  /*4ff0*/  BSSY B1, `(.L_x_134) ;  /* 0x0000007000017945 */ /* 0x000fe20003800000 */
[----:B--2---:R-:W-:-:S05]  /*5000*/  @!P4 IMAD R3, R3, R17, R2 ;  /* 0x000000110303c224 */ /* 0x004fca00078e0202 */
[----:B------:R1:W-:Y:S01]  /*5010*/  @!P4 STG.E.U8 desc[UR36][R10.64+0x61], R3 ;  /* 0x000061030a00c986 */ /* 0x0003e2000c101124 */
[----:B------:R-:W-:Y:S05]  /*5020*/  @P3 BRA `(.L_x_135) ;  /* 0x00000000000c3947 */ /* 0x000fea0003800000 */
[----:B------:R-:W1:Y:S02]  /*5030*/  LDG.E.U8 R16, desc[UR36][R14.64+0x68] ;  /* 0x000068240e107981 */ /* 0x000e64000c1e1100 */
[----:B-1----:R-:W-:-:S05]  /*5040*/  PRMT R3, R16, 0x8880, RZ ;  /* 0x0000888010037816 */ /* 0x002fca00000000ff */
[----:B------:R-:W-:-:S07]  /*5050*/  IMAD R2, R3, R18, RZ ;  /* 0x0000001203027224 */ /* 0x000fce00078e02ff */
.L_x_135:
[----:B------:R-:W-:Y:S05]  /*5060*/  BSYNC B1 ;  /* 0x0000000000017941 */ /* 0x000fea0003800000 */
.L_x_134:
        /* <DEDUP_REMOVED lines=8> */
.L_x_137:
[----:B------:R-:W-:Y:S05]  /*50f0*/  BSYNC B1 ;  /* 0x0000000000017941 */ /* 0x000fea0003800000 */
.L_x_136:
        /* <DEDUP_REMOVED lines=8> */
.L_x_139:
[----:B------:R-:W-:Y:S05]  /*5180*/  BSYNC B1 ;  /* 0x0000000000017941 */ /* 0x000fea0003800000 */
.L_x_138:
        /* <DEDUP_REMOVED lines=8> */
.L_x_141:
[----:B------:R-:W-:Y:S05]  /*5210*/  BSYNC B1 ;  /* 0x0000000000017941 */ /* 0x000fea0003800000 */
.L_x_140:
        /* <DEDUP_REMOVED lines=13> */
.L_x_143:
[----:B------:R-:W-:Y:S05]  /*52f0*/  BSYNC B1 ;  /* 0x0000000000017941 */ /* 0x000fea0003800000 */
.L_x_142:
        /* <DEDUP_REMOVED lines=8> */
.L_x_145:
[----:B------:R-:W-:Y:S05]  /*5380*/  BSYNC B1 ;  /* 0x0000000000017941 */ /* 0x000fea0003800000 */
.L_x_144:
        /* <DEDUP_REMOVED lines=8> */
.L_x_147:
[----:B------:R-:W-:Y:S05]  /*5410*/  BSYNC B1 ;  /* 0x0000000000017941 */ /* 0x000fea0003800000 */
.L_x_146:
        /* <DEDUP_REMOVED lines=8> */
.L_x_149:
[----:B------:R-:W-:Y:S05]  /*54a0*/  BSYNC B1 ;  /* 0x0000000000017941 */ /* 0x000fea0003800000 */
.L_x_148:
        /* <DEDUP_REMOVED lines=8> */
.L_x_151:
[----:B------:R-:W-:Y:S05]  /*5530*/  BSYNC B1 ;  /* 0x0000000000017941 */ /* 0x000fea0003800000 */
.L_x_150:
        /* <DEDUP_REMOVED lines=13> */
.L_x_153:
[----:B------:R-:W-:Y:S05]  /*5610*/  BSYNC B1 ;  /* 0x0000000000017941 */ /* 0x000fea0003800000 */
.L_x_152:
        /* <DEDUP_REMOVED lines=8> */
.L_x_155:
[----:B------:R-:W-:Y:S05]  /*56a0*/  BSYNC B1 ;  /* 0x0000000000017941 */ /* 0x000fea0003800000 */
.L_x_154:
        /* <DEDUP_REMOVED lines=8> */
.L_x_157:
[----:B------:R-:W-:Y:S05]  /*5730*/  BSYNC B1 ;  /* 0x0000000000017941 */ /* 0x000fea0003800000 */
.L_x_156:
        /* <DEDUP_REMOVED lines=8> */
.L_x_159:
[----:B------:R-:W-:Y:S05]  /*57c0*/  BSYNC B1 ;  /* 0x0000000000017941 */ /* 0x000fea0003800000 */
.L_x_158:
        /* <DEDUP_REMOVED lines=8> */
.L_x_161:
[----:B------:R-:W-:Y:S05]  /*5850*/  BSYNC B1 ;  /* 0x0000000000017941 */ /* 0x000fea0003800000 */
.L_x_160:
        /* <DEDUP_REMOVED lines=13> */
.L_x_163:
[----:B------:R-:W-:Y:S05]  /*5930*/  BSYNC B1 ;  /* 0x0000000000017941 */ /* 0x000fea0003800000 */
.L_x_162:
        /* <DEDUP_REMOVED lines=8> */
.L_x_165:
[----:B------:R-:W-:Y:S05]  /*59c0*/  BSYNC B1 ;  /* 0x0000000000017941 */ /* 0x000fea0003800000 */
.L_x_164:
        /* <DEDUP_REMOVED lines=8> */
.L_x_167:
[----:B------:R-:W-:Y:S05]  /*5a50*/  BSYNC B1 ;  /* 0x0000000000017941 */ /* 0x000fea0003800000 */
.L_x_166:
        /* <DEDUP_REMOVED lines=8> */
.L_x_169:
[----:B------:R-:W-:Y:S05]  /*5ae0*/  BSYNC B1 ;  /* 0x0000000000017941 */ /* 0x000fea0003800000 */
.L_x_168:
        /* <DEDUP_REMOVED lines=8> */
.L_x_171:
[----:B------:R-:W-:Y:S05]  /*5b70*/  BSYNC B1 ;  /* 0x0000000000017941 */ /* 0x000fea0003800000 */
.L_x_170:
        /* <DEDUP_REMOVED lines=13> */
.L_x_173:
[----:B------:R-:W-:Y:S05]  /*5c50*/  BSYNC B1 ;  /* 0x0000000000017941 */ /* 0x000fea0003800000 */
.L_x_172:
        /* <DEDUP_REMOVED lines=8> */
.L_x_175:
[----:B------:R-:W-:Y:S05]  /*5ce0*/  BSYNC B1 ;  /* 0x0000000000017941 */ /* 0x000fea0003800000 */
.L_x_174:
        /* <DEDUP_REMOVED lines=8> */
.L_x_177:
[----:B------:R-:W-:Y:S05]  /*5d70*/  BSYNC B1 ;  /* 0x0000000000017941 */ /* 0x000fea0003800000 */
.L_x_176:
        /* <DEDUP_REMOVED lines=8> */
.L_x_179:
[----:B------:R-:W-:Y:S05]  /*5e00*/  BSYNC B1 ;  /* 0x0000000000017941 */ /* 0x000fea0003800000 */
.L_x_178:
        /* <DEDUP_REMOVED lines=8> */
.L_x_181:
[----:B------:R-:W-:Y:S05]  /*5e90*/  BSYNC B1 ;  /* 0x0000000000017941 */ /* 0x000fea0003800000 */
.L_x_180:
        /* <DEDUP_REMOVED lines=13> */
.L_x_183:
[----:B------:R-:W-:Y:S05]  /*5f70*/  BSYNC B1 ;  /* 0x0000000000017941 */ /* 0x000fea0003800000 */
.L_x_182:
        /* <DEDUP_REMOVED lines=8> */
.L_x_185:
[----:B------:R-:W-:Y:S05]  /*6000*/  BSYNC B1 ;  /* 0x0000000000017941 */ /* 0x000fea0003800000 */
.L_x_184:
        /* <DEDUP_REMOVED lines=8> */
.L_x_187:
[----:B------:R-:W-:Y:S05]  /*6090*/  BSYNC B1 ;  /* 0x0000000000017941 */ /* 0x000fea0003800000 */
.L_x_186:
        /* <DEDUP_REMOVED lines=8> */
.L_x_189:
[----:B------:R-:W-:Y:S05]  /*6120*/  BSYNC B1 ;  /* 0x0000000000017941 */ /* 0x000fea0003800000 */
.L_x_188:
        /* <DEDUP_REMOVED lines=8> */
.L_x_191:
[----:B------:R-:W-:Y:S05]  /*61b0*/  BSYNC B1 ;  /* 0x0000000000017941 */ /* 0x000fea0003800000 */
.L_x_190:
        /* <DEDUP_REMOVED lines=13> */
.L_x_193:
[----:B------:R-:W-:Y:S05]  /*6290*/  BSYNC B1 ;  /* 0x0000000000017941 */ /* 0x000fea0003800000 */
.L_x_192:
        /* <DEDUP_REMOVED lines=8> */
.L_x_195:
[----:B------:R-:W-:Y:S05]  /*6320*/  BSYNC B1 ;  /* 0x0000000000017941 */ /* 0x000fea0003800000 */
.L_x_194:
        /* <DEDUP_REMOVED lines=8> */
.L_x_197:
[----:B------:R-:W-:Y:S05]  /*63b0*/  BSYNC B1 ;  /* 0x0000000000017941 */ /* 0x000fea0003800000 */
.L_x_196:
        /* <DEDUP_REMOVED lines=8> */
.L_x_199:
[----:B------:R-:W-:Y:S05]  /*6440*/  BSYNC B1 ;  /* 0x0000000000017941 */ /* 0x000fea0003800000 */
.L_x_198:
        /* <DEDUP_REMOVED lines=8> */
.L_x_201:
[----:B------:R-:W-:Y:S05]  /*64d0*/  BSYNC B1 ;  /* 0x0000000000017941 */ /* 0x000fea0003800000 */
.L_x_200:
        /* <DEDUP_REMOVED lines=13> */
.L_x_203:
[----:B------:R-:W-:Y:S05]  /*65b0*/  BSYNC B1 ;  /* 0x0000000000017941 */ /* 0x000fea0003800000 */
.L_x_202:
        /* <DEDUP_REMOVED lines=8> */
.L_x_205:
[----:B------:R-:W-:Y:S05]  /*6640*/  BSYNC B1 ;  /* 0x0000000000017941 */ /* 0x000fea0003800000 */
.L_x_204:
        /* <DEDUP_REMOVED lines=8> */
.L_x_207:
[----:B------:R-:W-:Y:S05]  /*66d0*/  BSYNC B1 ;  /* 0x0000000000017941 */ /* 0x000fea0003800000 */
.L_x_206:
        /* <DEDUP_REMOVED lines=8> */
.L_x_209:
[----:B------:R-:W-:Y:S05]  /*6760*/  BSYNC B1 ;  /* 0x0000000000017941 */ /* 0x000fea0003800000 */
.L_x_208:
        /* <DEDUP_REMOVED lines=8> */
.L_x_211:
[----:B------:R-:W-:Y:S05]  /*67f0*/  BSYNC B1 ;  /* 0x0000000000017941 */ /* 0x000fea0003800000 */
.L_x_210:
        /* <DEDUP_REMOVED lines=13> */
.L_x_213:
[----:B------:R-:W-:Y:S05]  /*68d0*/  BSYNC B1 ;  /* 0x0000000000017941 */ /* 0x000fea0003800000 */
.L_x_212:
        /* <DEDUP_REMOVED lines=8> */
.L_x_215:
[----:B------:R-:W-:Y:S05]  /*6960*/  BSYNC B1 ;  /* 0x0000000000017941 */ /* 0x000fea0003800000 */
.L_x_214:
        /* <DEDUP_REMOVED lines=8> */
.L_x_217:
[----:B------:R-:W-:Y:S05]  /*69f0*/  BSYNC B1 ;  /* 0x0000000000017941 */ /* 0x000fea0003800000 */
.L_x_216:
        /* <DEDUP_REMOVED lines=8> */
.L_x_219:
[----:B------:R-:W-:Y:S05]  /*6a80*/  BSYNC B1 ;  /* 0x0000000000017941 */ /* 0x000fea0003800000 */
.L_x_218:
        /* <DEDUP_REMOVED lines=8> */
.L_x_221:
[----:B------:R-:W-:Y:S05]  /*6b10*/  BSYNC B1 ;  /* 0x0000000000017941 */ /* 0x000fea0003800000 */
.L_x_220:
        /* <DEDUP_REMOVED lines=13> */
.L_x_223:
[----:B------:R-:W-:Y:S05]  /*6bf0*/  BSYNC B1 ;  /* 0x0000000000017941 */ /* 0x000fea0003800000 */
.L_x_222:
        /* <DEDUP_REMOVED lines=8> */
.L_x_225:
[----:B------:R-:W-:Y:S05]  /*6c80*/  BSYNC B1 ;  /* 0x0000000000017941 */ /* 0x000fea0003800000 */
.L_x_224:
        /* <DEDUP_REMOVED lines=8> */
.L_x_227:
[----:B------:R-:W-:Y:S05]  /*6d10*/  BSYNC B1 ;  /* 0x0000000000017941 */ /* 0x000fea0003800000 */
.L_x_226:
        /* <DEDUP_REMOVED lines=8> */
.L_x_229:
[----:B------:R-:W-:Y:S05]  /*6da0*/  BSYNC B1 ;  /* 0x0000000000017941 */ /* 0x000fea0003800000 */
.L_x_228:
        /* <DEDUP_REMOVED lines=8> */
.L_x_231:
[----:B------:R-:W-:Y:S05]  /*6e30*/  BSYNC B1 ;  /* 0x0000000000017941 */ /* 0x000fea0003800000 */
.L_x_230:
        /* <DEDUP_REMOVED lines=13> */
.L_x_233:
[----:B------:R-:W-:Y:S05]  /*6f10*/  BSYNC B1 ;  /* 0x0000000000017941 */ /* 0x000fea0003800000 */
.L_x_232:
        /* <DEDUP_REMOVED lines=8> */
.L_x_235:
[----:B------:R-:W-:Y:S05]  /*6fa0*/  BSYNC B1 ;  /* 0x0000000000017941 */ /* 0x000fea0003800000 */
.L_x_234:
        /* <DEDUP_REMOVED lines=8> */
.L_x_237:
[----:B------:R-:W-:Y:S05]  /*7030*/  BSYNC B1 ;  /* 0x0000000000017941 */ /* 0x000fea0003800000 */
.L_x_236:
        /* <DEDUP_REMOVED lines=8> */
.L_x_239:
[----:B------:R-:W-:Y:S05]  /*70c0*/  BSYNC B1 ;  /* 0x0000000000017941 */ /* 0x000fea0003800000 */
.L_x_238:
        /* <DEDUP_REMOVED lines=8> */
.L_x_241:
[----:B------:R-:W-:Y:S05]  /*7150*/  BSYNC B1 ;  /* 0x0000000000017941 */ /* 0x000fea0003800000 */
.L_x_240:
        /* <DEDUP_REMOVED lines=13> */
.L_x_243:
[----:B------:R-:W-:Y:S05]  /*7230*/  BSYNC B1 ;  /* 0x0000000000017941 */ /* 0x000fea0003800000 */
.L_x_242:
        /* <DEDUP_REMOVED lines=8> */
.L_x_245:
[----:B------:R-:W-:Y:S05]  /*72c0*/  BSYNC B1 ;  /* 0x0000000000017941 */ /* 0x000fea0003800000 */
.L_x_244:
        /* <DEDUP_REMOVED lines=8> */
.L_x_247:
[----:B------:R-:W-:Y:S05]  /*7350*/  BSYNC B1 ;  /* 0x0000000000017941 */ /* 0x000fea0003800000 */
.L_x_246:
        /* <DEDUP_REMOVED lines=8> */
.L_x_249:
[----:B------:R-:W-:Y:S05]  /*73e0*/  BSYNC B1 ;  /* 0x0000000000017941 */ /* 0x000fea0003800000 */
.L_x_248:
        /* <DEDUP_REMOVED lines=8> */
.L_x_251:
[----:B------:R-:W-:Y:S05]  /*7470*/  BSYNC B1 ;  /* 0x0000000000017941 */ /* 0x000fea0003800000 */
.L_x_250:
        /* <DEDUP_REMOVED lines=13> */
.L_x_253:
[----:B------:R-:W-:Y:S05]  /*7550*/  BSYNC B1 ;  /* 0x0000000000017941 */ /* 0x000fea0003800000 */
.L_x_252:
        /* <DEDUP_REMOVED lines=8> */
.L_x_255:
[----:B------:R-:W-:Y:S05]  /*75e0*/  BSYNC B1 ;  /* 0x0000000000017941 */ /* 0x000fea0003800000 */
.L_x_254:
        /* <DEDUP_REMOVED lines=8> */
.L_x_257:
[----:B------:R-:W-:Y:S05]  /*7670*/  BSYNC B1 ;  /* 0x0000000000017941 */ /* 0x000fea0003800000 */
.L_x_256:
        /* <DEDUP_REMOVED lines=8> */
.L_x_259:
[----:B------:R-:W-:Y:S05]  /*7700*/  BSYNC B1 ;  /* 0x0000000000017941 */ /* 0x000fea0003800000 */
.L_x_258:
        /* <DEDUP_REMOVED lines=8> */
.L_x_261:
[----:B------:R-:W-:Y:S05]  /*7790*/  BSYNC B1 ;  /* 0x0000000000017941 */ /* 0x000fea0003800000 */
.L_x_260:
        /* <DEDUP_REMOVED lines=13> */
.L_x_263:
[----:B------:R-:W-:Y:S05]  /*7870*/  BSYNC B1 ;  /* 0x0000000000017941 */ /* 0x000fea0003800000 */
.L_x_262:
        /* <DEDUP_REMOVED lines=8> */
.L_x_265:
[----:B------:R-:W-:Y:S05]  /*7900*/  BSYNC B1 ;  /* 0x0000000000017941 */ /* 0x000fea0003800000 */
.L_x_264:
        /* <DEDUP_REMOVED lines=8> */
.L_x_267:
[----:B------:R-:W-:Y:S05]  /*7990*/  BSYNC B1 ;  /* 0x0000000000017941 */ /* 0x000fea0003800000 */
.L_x_266:
        /* <DEDUP_REMOVED lines=8> */
.L_x_269:
[----:B------:R-:W-:Y:S05]  /*7a20*/  BSYNC B1 ;  /* 0x0000000000017941 */ /* 0x000fea0003800000 */
.L_x_268:
        /* <DEDUP_REMOVED lines=8> */
.L_x_271:
[----:B------:R-:W-:Y:S05]  /*7ab0*/  BSYNC B1 ;  /* 0x0000000000017941 */ /* 0x000fea0003800000 */
.L_x_270:
[----:B-1----:R-:W2:Y:S01]  /*7ac0*/  LDL.LU R3, [R1+0x1e0] ;  /* 0x0001e00001037983 */ /* 0x002ea20000300800 */
[C---:B------:R-:W-:Y:S01]  /*7ad0*/  ISETP.LT.OR P2, PT, R0.reuse, 0xf2, !P1 ;  /* 0x000000f20000780c */ /* 0x040fe20004f41670 */
[----:B------:R-:W-:Y:S01]  /*7ae0*/  BSSY B1, `(.L_x_272) ;  /* 0x000000c000017945 */ /* 0x000fe20003800000 */
[----:B------:R-:W-:Y:S02]  /*7af0*/  ISETP.LT.OR P6, PT, R0, 0xf9, !P1 ;  /* 0x000000f90000780c */ /* 0x000fe40004fc1670 */
[----:B------:R-:W-:Y:S02]  /*7b00*/  IADD3 R161, P3, R158, 0x80, RZ ;  /* 0x000000809ea17810 */ /* 0x000fe40007f7e0ff */
        /* <DEDUP_REMOVED lines=9> */
.L_x_273:
[----:B------:R-:W-:Y:S05]  /*7ba0*/  BSYNC B1 ;  /* 0x0000000000017941 */ /* 0x000fea0003800000 */
.L_x_272:
        /* <DEDUP_REMOVED lines=8> */
.L_x_275:
[----:B------:R-:W-:Y:S05]  /*7c30*/  BSYNC B1 ;  /* 0x0000000000017941 */ /* 0x000fea0003800000 */
.L_x_274:
        /* <DEDUP_REMOVED lines=8> */
.L_x_277:
[----:B------:R-:W-:Y:S05]  /*7cc0*/  BSYNC B1 ;  /* 0x0000000000017941 */ /* 0x000fea0003800000 */
.L_x_276:
        /* <DEDUP_REMOVED lines=8> */
.L_x_279:
[----:B------:R-:W-:Y:S05]  /*7d50*/  BSYNC B1 ;  /* 0x0000000000017941 */ /* 0x000fea0003800000 */
.L_x_278:
[----:B-1----:R-:W2:Y:S01]  /*7d60*/  LDL.LU R3, [R1+0x1f0] ;  /* 0x0001f00001037983 */ /* 0x002ea20000300800 */
[----:B------:R-:W-:Y:S01]  /*7d70*/  BSSY B1, `(.L_x_280) ;  /* 0x0000008000017945 */ /* 0x000fe20003800000 */
[----:B------:R-:W-:-:S04]  /*7d80*/  IMAD.WIDE.U32 R158, R161, R20, R156 ;  /* 0x00000014a19e7225 */ /* 0x000fc800078e009c */
[----:B--2---:R-:W-:-:S05]  /*7d90*/  @!P6 IMAD R3, R3, R17, R2 ;  /* 0x000000110303e224 */ /* 0x004fca00078e0202 */
[----:B------:R1:W-:Y:S01]  /*7da0*/  @!P6 STG.E.U8 desc[UR36][R4.64+0xf8], R3 ;  /* 0x0000f8030400e986 */ /* 0x0003e2000c101124 */
[----:B------:R-:W-:Y:S05]  /*7db0*/  @P1 BRA `(.L_x_281) ;  /* 0x00000000000c1947 */ /* 0x000fea0003800000 */
[----:B------:R-:W1:Y:S02]  /*7dc0*/  LDG.E.U8 R16, desc[UR36][R14.64+0xf9] ;  /* 0x0000f9240e107981 */ /* 0x000e64000c1e1100 */
[----:B-1----:R-:W-:-:S05]  /*7dd0*/  PRMT R3, R16, 0x8880, RZ ;  /* 0x0000888010037816 */ /* 0x002fca00000000ff */
[----:B------:R-:W-:-:S07]  /*7de0*/  IMAD R2, R3, R18, RZ ;  /* 0x0000001203027224 */ /* 0x000fce00078e02ff */
.L_x_281:
[----:B------:R-:W-:Y:S05]  /*7df0*/  BSYNC B1 ;  /* 0x0000000000017941 */ /* 0x000fea0003800000 */
.L_x_280:
[----:B-1----:R-:W2:Y:S01]  /*7e00*/  LDL.LU R3, [R1+0x1f4] ;  /* 0x0001f40001037983 */ /* 0x002ea20000300800 */
[----:B------:R-:W-:Y:S01]  /*7e10*/  IMAD.WIDE.U32 R156, R161, R20, R152 ;  /* 0x00000014a19c7225 */ /* 0x000fe200078e0098 */
[----:B------:R-:W-:Y:S01]  /*7e20*/  ISETP.GE.AND P2, PT, R19, 0x81, PT ;  /* 0x000000811300780c */ /* 0x000fe20003f46270 */
[----:B------:R-:W-:Y:S01]  /*7e30*/  BSSY B1, `(.L_x_282) ;  /* 0x000000e000017945 */ /* 0x000fe20003800000 */
[-C--:B------:R-:W-:Y:S01]  /*7e40*/  IADD3 R154, P5, P4, R154, R22.reuse, R158 ;  /* 0x000000169a9a7210 */ /* 0x080fe20007cbe09e */
[----:B0-----:R-:W-:Y:S01]  /*7e50*/  IMAD.X R15, RZ, RZ, UR9, P3 ;  /* 0x00000009ff0f7e24 */ /* 0x001fe200098e06ff */
[----:B------:R-:W-:Y:S02]  /*7e60*/  ISETP.LT.OR P6, PT, R0, 0x1, !P2 ;  /* 0x000000010000780c */ /* 0x000fe400057c1670 */
[----:B------:R-:W-:Y:S01]  /*7e70*/  IADD3 R14, P3, R156, R22, RZ ;  /* 0x000000169c0e7210 */ /* 0x000fe20007f7e0ff */
[----:B------:R-:W-:Y:S02]  /*7e80*/  IMAD R20, R15, R20, RZ ;  /* 0x000000140f147224 */ /* 0x000fe400078e02ff */
[----:B--2---:R-:W-:-:S05]  /*7e90*/  @!P1 IMAD R3, R3, R17, R2 ;  /* 0x0000001103039224 */ /* 0x004fca00078e0202 */
[----:B------:R0:W-:Y:S01]  /*7ea0*/  @!P1 STG.E.U8 desc[UR36][R4.64+0xf9], R3 ;  /* 0x0000f90304009986 */ /* 0x0001e2000c101124 */
[C---:B------:R-:W-:Y:S02]  /*7eb0*/  ISETP.LT.OR P1, PT, R0.reuse, 0xf9, !P0 ;  /* 0x000000f90000780c */ /* 0x040fe40004721670 */
[----:B------:R-:W-:-:S11]  /*7ec0*/  ISETP.LT.OR P0, PT, R0, 0xfa, !P0 ;  /* 0x000000fa0000780c */ /* 0x000fd60004701670 */
[----:B0-----:R-:W-:Y:S05]  /*7ed0*/  @P1 BRA `(.L_x_283) ;  /* 0x00000000000c1947 */ /* 0x001fea0003800000 */
[----:B------:R-:W2:Y:S02]  /*7ee0*/  LDG.E.U8 R16, desc[UR36][R12.64+0xf8] ;  /* 0x0000f8240c107981 */ /* 0x000ea4000c1e1100 */
[----:B--2---:R-:W-:-:S05]  /*7ef0*/  PRMT R3, R16, 0x8880, RZ ;  /* 0x0000888010037816 */ /* 0x004fca00000000ff */
[----:B------:R-:W-:-:S07]  /*7f00*/  IMAD R2, R3, R18, RZ ;  /* 0x0000001203027224 */ /* 0x000fce00078e02ff */
.L_x_283:
[----:B------:R-:W-:Y:S05]  /*7f10*/  BSYNC B1 ;  /* 0x0000000000017941 */ /* 0x000fea0003800000 */
.L_x_282:
[----:B------:R-:W2:Y:S01]  /*7f20*/  LDL.LU R3, [R1+0x1f8] ;  /* 0x0001f80001037983 */ /* 0x000ea20000300800 */
[----:B------:R-:W-:Y:S01]  /*7f30*/  BSSY B1, `(.L_x_284) ;  /* 0x0000008000017945 */ /* 0x000fe20003800000 */
[----:B------:R-:W-:Y:S02]  /*7f40*/  IMAD R21, R161, R21, R20 ;  /* 0x00000015a1157224 */ /* 0x000fe400078e0214 */
[----:B--2---:R-:W-:-:S05]  /*7f50*/  @!P1 IMAD R3, R3, R17, R2 ;  /* 0x0000001103039224 */ /* 0x004fca00078e0202 */
[----:B------:R0:W-:Y:S01]  /*7f60*/  @!P1 STG.E.U8 desc[UR36][R10.64+0xf8], R3 ;  /* 0x0000f8030a009986 */ /* 0x0001e2000c101124 */
[----:B------:R-:W-:Y:S05]  /*7f70*/  @P0 BRA `(.L_x_285) ;  /* 0x00000000000c0947 */ /* 0x000fea0003800000 */
[----:B------:R-:W0:Y:S02]  /*7f80*/  LDG.E.U8 R16, desc[UR36][R12.64+0xf9] ;  /* 0x0000f9240c107981 */ /* 0x000e24000c1e1100 */
[----:B0-----:R-:W-:-:S05]  /*7f90*/  PRMT R3, R16, 0x8880, RZ ;  /* 0x0000888010037816 */ /* 0x001fca00000000ff */
[----:B------:R-:W-:-:S07]  /*7fa0*/  IMAD R2, R3, R18, RZ ;  /* 0x0000001203027224 */ /* 0x000fce00078e02ff */
.L_x_285:
[----:B------:R-:W-:Y:S05]  /*7fb0*/  BSYNC B1 ;  /* 0x0000000000017941 */ /* 0x000fea0003800000 */
.L_x_284:
[----:B0-----:R-:W2:Y:S01]  /*7fc0*/  LDL.LU R3, [R1+0x1fc] ;  /* 0x0001fc0001037983 */ /* 0x001ea20000300800 */
[----:B------:R-:W-:Y:S01]  /*7fd0*/  BSSY B1, `(.L_x_286) ;  /* 0x0000009000017945 */ /* 0x000fe20003800000 */
[----:B------:R-:W-:Y:S01]  /*7fe0*/  IADD3.X R15, R23, R157, R21, P3, !PT ;  /* 0x0000009d170f7210 */ /* 0x000fe20001ffe415 */
[----:B------:R-:W-:Y:S02]  /*7ff0*/  IMAD.IADD R158, R21, 0x1, R159 ;  /* 0x00000001159e7824 */ /* 0x000fe400078e029f */
[----:B--2---:R-:W-:-:S05]  /*8000*/  @!P0 IMAD R3, R3, R17, R2 ;  /* 0x0000001103038224 */ /* 0x004fca00078e0202 */
[----:B------:R0:W-:Y:S01]  /*8010*/  @!P0 STG.E.U8 desc[UR36][R10.64+0xf9], R3 ;  /* 0x0000f9030a008986 */ /* 0x0001e2000c101124 */
[----:B------:R-:W-:Y:S05]  /*8020*/  @P6 BRA `(.L_x_287) ;  /* 0x00000000000c6947 */ /* 0x000fea0003800000 */
[----:B------:R-:W0:Y:S02]  /*8030*/  LDG.E.U8 R16, desc[UR36][R14.64] ;  /* 0x000000240e107981 */ /* 0x000e24000c1e1100 */
[----:B0-----:R-:W-:-:S05]  /*8040*/  PRMT R3, R16, 0x8880, RZ ;  /* 0x0000888010037816 */ /* 0x001fca00000000ff */
[----:B------:R-:W-:-:S07]  /*8050*/  IMAD R2, R3, R18, RZ ;  /* 0x0000001203027224 */ /* 0x000fce00078e02ff */
.L_x_287:
[----:B------:R-:W-:Y:S05]  /*8060*/  BSYNC B1 ;  /* 0x0000000000017941 */ /* 0x000fea0003800000 */
.L_x_286:
[----:B------:R-:W-:Y:S01]  /*8070*/  ISETP.LT.OR P3, PT, R0, 0x2, !P2 ;  /* 0x000000020000780c */ /* 0x000fe20005761670 */
[----:B0-----:R-:W-:Y:S01]  /*8080*/  @!P6 IMAD R3, R24, R17, R2 ;  /* 0x000000111803e224 */ /* 0x001fe200078e0202 */
[----:B------:R-:W-:Y:S01]  /*8090*/  ISETP.GE.AND P0, PT, R19, 0x89, PT ;  /* 0x000000891300780c */ /* 0x000fe20003f06270 */
[----:B------:R-:W-:Y:S01]  /*80a0*/  BSSY B1, `(.L_x_288) ;  /* 0x000000b000017945 */ /* 0x000fe20003800000 */
[----:B------:R-:W-:Y:S02]  /*80b0*/  IADD3.X R155, R153, R23, R158, P5, P4 ;  /* 0x00000017999b7210 */ /* 0x000fe40002fe849e */
[----:B------:R0:W-:Y:S01]  /*80c0*/  @!P6 STG.E.U8 desc[UR36][R6.64], R3 ;  /* 0x000000030600e986 */ /* 0x0001e2000c101124 */
[C---:B------:R-:W-:Y:S02]  /*80d0*/  ISETP.LT.OR P4, PT, R0.reuse, 0x1, !P0 ;  /* 0x000000010000780c */ /* 0x040fe40004781670 */
[C---:B------:R-:W-:Y:S02]  /*80e0*/  ISETP.LT.OR P5, PT, R0.reuse, 0x2, !P0 ;  /* 0x000000020000780c */ /* 0x040fe400047a1670 */
[----:B------:R-:W-:-:S02]  /*80f0*/  ISETP.LT.OR P6, PT, R0, 0x9, !P2 ;  /* 0x000000090000780c */ /* 0x000fc400057c1670 */
[----:B------:R-:W-:Y:S01]  /*8100*/  ISETP.LT.OR P1, PT, R0, 0xa, !P2 ;  /* 0x0000000a0000780c */ /* 0x000fe20005721670 */
[----:B------:R-:W-:-:S12]  /*8110*/  @P3 BRA `(.L_x_289) ;  /* 0x00000000000c3947 */ /* 0x000fd80003800000 */
[----:B------:R-:W0:Y:S02]  /*8120*/  LDG.E.U8 R16, desc[UR36][R14.64+0x1] ;  /* 0x000001240e107981 */ /* 0x000e24000c1e1100 */
[----:B0-----:R-:W-:-:S05]  /*8130*/  PRMT R3, R16, 0x8880, RZ ;  /* 0x0000888010037816 */ /* 0x001fca00000000ff */
[----:B------:R-:W-:-:S07]  /*8140*/  IMAD R2, R3, R18, RZ ;  /* 0x0000001203027224 */ /* 0x000fce00078e02ff */
.L_x_289:
[----:B------:R-:W-:Y:S05]  /*8150*/  BSYNC B1 ;  /* 0x0000000000017941 */ /* 0x000fea0003800000 */
.L_x_288:
[----:B------:R-:W-:Y:S01]  /*8160*/  @!P3 IMAD R25, R25, R17, R2 ;  /* 0x000000111919b224 */ /* 0x000fe200078e0202 */
[----:B------:R-:W-:Y:S04]  /*8170*/  BSSY B1, `(.L_x_290) ;  /* 0x0000006000017945 */ /* 0x000fe80003800000 */
[----:B------:R1:W-:Y:S01]  /*8180*/  @!P3 STG.E.U8 desc[UR36][R6.64+0x1], R25 ;  /* 0x000001190600b986 */ /* 0x0003e2000c101124 */
[----:B------:R-:W-:Y:S05]  /*8190*/  @P4 BRA `(.L_x_291) ;  /* 0x00000000000c4947 */ /* 0x000fea0003800000 */
[----:B------:R-:W0:Y:S02]  /*81a0*/  LDG.E.U8 R16, desc[UR36][R154.64] ;  /* 0x000000249a107981 */ /* 0x000e24000c1e1100 */
[----:B0-----:R-:W-:-:S05]  /*81b0*/  PRMT R3, R16, 0x8880, RZ ;  /* 0x0000888010037816 */ /* 0x001fca00000000ff */
[----:B------:R-:W-:-:S07]  /*81c0*/  IMAD R2, R3, R18, RZ ;  /* 0x0000001203027224 */ /* 0x000fce00078e02ff */
.L_x_291:
[----:B------:R-:W-:Y:S05]  /*81d0*/  BSYNC B1 ;  /* 0x0000000000017941 */ /* 0x000fea0003800000 */
.L_x_290:
[----:B0-----:R-:W-:Y:S01]  /*81e0*/  @!P4 IMAD R3, R26, R17, R2 ;  /* 0x000000111a03c224 */ /* 0x001fe200078e0202 */
[----:B------:R-:W-:Y:S04]  /*81f0*/  BSSY B1, `(.L_x_292) ;  /* 0x0000006000017945 */ /* 0x000fe80003800000 */
[----:B------:R0:W-:Y:S01]  /*8200*/  @!P4 STG.E.U8 desc[UR36][R8.64], R3 ;  /* 0x000000030800c986 */ /* 0x0001e2000c101124 */
[----:B------:R-:W-:Y:S05]  /*8210*/  @P5 BRA `(.L_x_293) ;  /* 0x00000000000c5947 */ /* 0x000fea0003800000 */
[----:B------:R-:W0:Y:S02]  /*8220*/  LDG.E.U8 R16, desc[UR36][R154.64+0x1] ;  /* 0x000001249a107981 */ /* 0x000e24000c1e1100 */
[----:B0-----:R-:W-:-:S05]  /*8230*/  PRMT R3, R16, 0x8880, RZ ;  /* 0x0000888010037816 */ /* 0x001fca00000000ff */
[----:B------:R-:W-:-:S07]  /*8240*/  IMAD R2, R3, R18, RZ ;  /* 0x0000001203027224 */ /* 0x000fce00078e02ff */
.L_x_293:
[----:B------:R-:W-:Y:S05]  /*8250*/  BSYNC B1 ;  /* 0x0000000000017941 */ /* 0x000fea0003800000 */
.L_x_292:
[----:B------:R-:W-:Y:S01]  /*8260*/  @!P5 IMAD R27, R27, R17, R2 ;  /* 0x000000111b1bd224 */ /* 0x000fe200078e0202 */
[----:B------:R-:W-:Y:S04]  /*8270*/  BSSY B1, `(.L_x_294) ;  /* 0x0000006000017945 */ /* 0x000fe80003800000 */
[----:B------:R2:W-:Y:S01]  /*8280*/  @!P5 STG.E.U8 desc[UR36][R8.64+0x1], R27 ;  /* 0x0000011b0800d986 */ /* 0x0005e2000c101124 */
[----:B------:R-:W-:Y:S05]  /*8290*/  @P6 BRA `(.L_x_295) ;  /* 0x00000000000c6947 */ /* 0x000fea0003800000 */
[----:B------:R-:W0:Y:S02]  /*82a0*/  LDG.E.U8 R16, desc[UR36][R14.64+0x8] ;  /* 0x000008240e107981 */ /* 0x000e24000c1e1100 */
[----:B0-----:R-:W-:-:S05]  /*82b0*/  PRMT R3, R16, 0x8880, RZ ;  /* 0x0000888010037816 */ /* 0x001fca00000000ff */
[----:B------:R-:W-:-:S07]  /*82c0*/  IMAD R2, R3, R18, RZ ;  /* 0x0000001203027224 */ /* 0x000fce00078e02ff */
.L_x_295:
[----:B------:R-:W-:Y:S05]  /*82d0*/  BSYNC B1 ;  /* 0x0000000000017941 */ /* 0x000fea0003800000 */
.L_x_294:
[----:B0-----:R-:W-:Y:S01]  /*82e0*/  @!P6 IMAD R3, R28, R17, R2 ;  /* 0x000000111c03e224 */ /* 0x001fe200078e0202 */
[----:B------:R-:W-:Y:S04]  /*82f0*/  BSSY B1, `(.L_x_296) ;  /* 0x0000006000017945 */ /* 0x000fe80003800000 */
[----:B------:R0:W-:Y:S01]  /*8300*/  @!P6 STG.E.U8 desc[UR36][R6.64+0x8], R3 ;  /* 0x000008030600e986 */ /* 0x0001e2000c101124 */
[----:B------:R-:W-:Y:S05]  /*8310*/  @P1 BRA `(.L_x_297) ;  /* 0x00000000000c1947 */ /* 0x000fea0003800000 */
[----:B------:R-:W0:Y:S02]  /*8320*/  LDG.E.U8 R16, desc[UR36][R14.64+0x9] ;  /* 0x000009240e107981 */ /* 0x000e24000c1e1100 */
[----:B0-----:R-:W-:-:S05]  /*8330*/  PRMT R3, R16, 0x8880, RZ ;  /* 0x0000888010037816 */ /* 0x001fca00000000ff */
[----:B------:R-:W-:-:S07]  /*8340*/  IMAD R2, R3, R18, RZ ;  /* 0x0000001203027224 */ /* 0x000fce00078e02ff */
.L_x_297:
[----:B------:R-:W-:Y:S05]  /*8350*/  BSYNC B1 ;  /* 0x0000000000017941 */ /* 0x000fea0003800000 */
.L_x_296:
[C---:B------:R-:W-:Y:S01]  /*8360*/  ISETP.LT.OR P4, PT, R0.reuse, 0x9, !P0 ;  /* 0x000000090000780c */ /* 0x040fe20004781670 */
[----:B------:R-:W-:Y:S01]  /*8370*/  @!P1 IMAD R29, R29, R17, R2 ;  /* 0x000000111d1d9224 */ /* 0x000fe200078e0202 */
[----:B------:R-:W-:Y:S01]  /*8380*/  BSSY B1, `(.L_x_298) ;  /* 0x000000a000017945 */ /* 0x000fe20003800000 */
[C---:B------:R-:W-:Y:S02]  /*8390*/  ISETP.LT.OR P3, PT, R0.reuse, 0xa, !P0 ;  /* 0x0000000a0000780c */ /* 0x040fe40004761670 */
[C---:B------:R-:W-:Y:S01]  /*83a0*/  ISETP.LT.OR P5, PT, R0.reuse, 0x11, !P2 ;  /* 0x000000110000780c */ /* 0x040fe200057a1670 */
[----:B------:R3:W-:Y:S01]  /*83b0*/  @!P1 STG.E.U8 desc[UR36][R6.64+0x9], R29 ;  /* 0x0000091d06009986 */ /* 0x0007e2000c101124 */
[C---:B------:R-:W-:Y:S02]  /*83c0*/  ISETP.LT.OR P6, PT, R0.reuse, 0x12, !P2 ;  /* 0x000000120000780c */ /* 0x040fe400057c1670 */
[----:B------:R-:W-:-:S04]  /*83d0*/  ISETP.LT.OR P1, PT, R0, 0x11, !P0 ;  /* 0x000000110000780c */ /* 0x000fc80004721670 */
[----:B------:R-:W-:Y:S09]  /*83e0*/  @P4 BRA `(.L_x_299) ;  /* 0x00000000000c4947 */ /* 0x000ff20003800000 */
[----:B------:R-:W0:Y:S02]  /*83f0*/  LDG.E.U8 R16, desc[UR36][R154.64+0x8] ;  /* 0x000008249a107981 */ /* 0x000e24000c1e1100 */
[----:B0-----:R-:W-:-:S05]  /*8400*/  PRMT R3, R16, 0x8880, RZ ;  /* 0x0000888010037816 */ /* 0x001fca00000000ff */
[----:B------:R-:W-:-:S07]  /*8410*/  IMAD R2, R3, R18, RZ ;  /* 0x0000001203027224 */ /* 0x000fce00078e02ff */
.L_x_299:
[----:B------:R-:W-:Y:S05]  /*8420*/  BSYNC B1 ;  /* 0x0000000000017941 */ /* 0x000fea0003800000 */
.L_x_298:
[----:B0-----:R-:W-:Y:S01]  /*8430*/  @!P4 IMAD R3, R30, R17, R2 ;  /* 0x000000111e03c224 */ /* 0x001fe200078e0202 */
[----:B------:R-:W-:Y:S04]  /*8440*/  BSSY B1, `(.L_x_300) ;  /* 0x0000006000017945 */ /* 0x000fe80003800000 */
[----:B------:R0:W-:Y:S01]  /*8450*/  @!P4 STG.E.U8 desc[UR36][R8.64+0x8], R3 ;  /* 0x000008030800c986 */ /* 0x0001e2000c101124 */
[----:B------:R-:W-:Y:S05]  /*8460*/  @P3 BRA `(.L_x_301) ;  /* 0x00000000000c3947 */ /* 0x000fea0003800000 */
[----:B------:R-:W0:Y:S02]  /*8470*/  LDG.E.U8 R16, desc[UR36][R154.64+0x9] ;  /* 0x000009249a107981 */ /* 0x000e24000c1e1100 */
[----:B0-----:R-:W-:-:S05]  /*8480*/  PRMT R3, R16, 0x8880, RZ ;  /* 0x0000888010037816 */ /* 0x001fca00000000ff */
[----:B------:R-:W-:-:S07]  /*8490*/  IMAD R2, R3, R18, RZ ;  /* 0x0000001203027224 */ /* 0x000fce00078e02ff */
.L_x_301:
[----:B------:R-:W-:Y:S05]  /*84a0*/  BSYNC B1 ;  /* 0x0000000000017941 */ /* 0x000fea0003800000 */
.L_x_300:
[----:B------:R-:W-:Y:S01]  /*84b0*/  @!P3 IMAD R31, R31, R17, R2 ;  /* 0x000000111f1fb224 */ /* 0x000fe200078e0202 */
[----:B------:R-:W-:Y:S04]  /*84c0*/  BSSY B1, `(.L_x_302) ;  /* 0x0000006000017945 */ /* 0x000fe80003800000 */
[----:B------:R4:W-:Y:S01]  /*84d0*/  @!P3 STG.E.U8 desc[UR36][R8.64+0x9], R31 ;  /* 0x0000091f0800b986 */ /* 0x0009e2000c101124 */
[----:B------:R-:W-:Y:S05]  /*84e0*/  @P5 BRA `(.L_x_303) ;  /* 0x00000000000c5947 */ /* 0x000fea0003800000 */
[----:B------:R-:W0:Y:S02]  /*84f0*/  LDG.E.U8 R16, desc[UR36][R14.64+0x10] ;  /* 0x000010240e107981 */ /* 0x000e24000c1e1100 */
[----:B0-----:R-:W-:-:S05]  /*8500*/  PRMT R3, R16, 0x8880, RZ ;  /* 0x0000888010037816 */ /* 0x001fca00000000ff */
[----:B------:R-:W-:-:S07]  /*8510*/  IMAD R2, R3, R18, RZ ;  /* 0x0000001203027224 */ /* 0x000fce00078e02ff */
.L_x_303:
[----:B------:R-:W-:Y:S05]  /*8520*/  BSYNC B1 ;  /* 0x0000000000017941 */ /* 0x000fea0003800000 */
.L_x_302:
[----:B0-----:R-:W-:Y:S01]  /*8530*/  @!P5 IMAD R3, R32, R17, R2 ;  /* 0x000000112003d224 */ /* 0x001fe200078e0202 */
[----:B------:R-:W-:Y:S04]  /*8540*/  BSSY B1, `(.L_x_304) ;  /* 0x0000006000017945 */ /* 0x000fe80003800000 */
[----:B------:R0:W-:Y:S01]  /*8550*/  @!P5 STG.E.U8 desc[UR36][R6.64+0x10], R3 ;  /* 0x000010030600d986 */ /* 0x0001e2000c101124 */
[----:B------:R-:W-:Y:S05]  /*8560*/  @P6 BRA `(.L_x_305) ;  /* 0x00000000000c6947 */ /* 0x000fea0003800000 */
[----:B------:R-:W0:Y:S02]  /*8570*/  LDG.E.U8 R16, desc[UR36][R14.64+0x11] ;  /* 0x000011240e107981 */ /* 0x000e24000c1e1100 */
[----:B0-----:R-:W-:-:S05]  /*8580*/  PRMT R3, R16, 0x8880, RZ ;  /* 0x0000888010037816 */ /* 0x001fca00000000ff */
[----:B------:R-:W-:-:S07]  /*8590*/  IMAD R2, R3, R18, RZ ;  /* 0x0000001203027224 */ /* 0x000fce00078e02ff */
.L_x_305:
[----:B------:R-:W-:Y:S05]  /*85a0*/  BSYNC B1 ;  /* 0x0000000000017941 */ /* 0x000fea0003800000 */
.L_x_304:
[----:B------:R-:W-:Y:S01]  /*85b0*/  @!P6 IMAD R33, R33, R17, R2 ;  /* 0x000000112121e224 */ /* 0x000fe200078e0202 */
[----:B------:R-:W-:Y:S04]  /*85c0*/  BSSY B1, `(.L_x_306) ;  /* 0x0000006000017945 */ /* 0x000fe80003800000 */
[----:B------:R0:W-:Y:S01]  /*85d0*/  @!P6 STG.E.U8 desc[UR36][R6.64+0x11], R33 ;  /* 0x000011210600e986 */ /* 0x0001e2000c101124 */
[----:B------:R-:W-:Y:S05]  /*85e0*/  @P1 BRA `(.L_x_307) ;  /* 0x00000000000c1947 */ /* 0x000fea0003800000 */
[----:B------:R-:W0:Y:S02]  /*85f0*/  LDG.E.U8 R16, desc[UR36][R154.64+0x10] ;  /* 0x000010249a107981 */ /* 0x000e24000c1e1100 */
[----:B0-----:R-:W-:-:S05]  /*8600*/  PRMT R3, R16, 0x8880, RZ ;  /* 0x0000888010037816 */ /* 0x001fca00000000ff */
[----:B------:R-:W-:-:S07]  /*8610*/  IMAD R2, R3, R18, RZ ;  /* 0x0000001203027224 */ /* 0x000fce00078e02ff */
.L_x_307:
[----:B------:R-:W-:Y:S05]  /*8620*/  BSYNC B1 ;  /* 0x0000000000017941 */ /* 0x000fea0003800000 */
.L_x_306:
[----:B------:R-:W-:Y:S01]  /*8630*/  ISETP.LT.OR P4, PT, R0, 0x12, !P0 ;  /* 0x000000120000780c */ /* 0x000fe20004781670 */
[----:B0-----:R-:W-:Y:S01]  /*8640*/  @!P1 IMAD R3, R34, R17, R2 ;  /* 0x0000001122039224 */ /* 0x001fe200078e0202 */
        /* <DEDUP_REMOVED lines=10> */
.L_x_309:
[----:B------:R-:W-:Y:S05]  /*86f0*/  BSYNC B1 ;  /* 0x0000000000017941 */ /* 0x000fea0003800000 */
.L_x_308:
[----:B------:R-:W-:Y:S01]  /*8700*/  @!P4 IMAD R35, R35, R17, R2 ;  /* 0x000000112323c224 */ /* 0x000fe200078e0202 */
[----:B------:R-:W-:Y:S04]  /*8710*/  BSSY B1, `(.L_x_310) ;  /* 0x0000006000017945 */ /* 0x000fe80003800000 */
[----:B------:R0:W-:Y:S01]  /*8720*/  @!P4 STG.E.U8 desc[UR36][R8.64+0x11], R35 ;  /* 0x000011230800c986 */ /* 0x0001e2000c101124 */
[----:B------:R-:W-:Y:S05]  /*8730*/  @P3 BRA `(.L_x_311) ;  /* 0x00000000000c3947 */ /* 0x000fea0003800000 */
[----:B------:R-:W0:Y:S02]  /*8740*/  LDG.E.U8 R16, desc[UR36][R14.64+0x18] ;  /* 0x000018240e107981 */ /* 0x000e24000c1e1100 */
[----:B0-----:R-:W-:-:S05]  /*8750*/  PRMT R3, R16, 0x8880, RZ ;  /* 0x0000888010037816 */ /* 0x001fca00000000ff */
[----:B------:R-:W-:-:S07]  /*8760*/  IMAD R2, R3, R18, RZ ;  /* 0x0000001203027224 */ /* 0x000fce00078e02ff */
.L_x_311:
[----:B------:R-:W-:Y:S05]  /*8770*/  BSYNC B1 ;  /* 0x0000000000017941 */ /* 0x000fea0003800000 */
.L_x_310:
[----:B0-----:R-:W-:Y:S01]  /*8780*/  @!P3 IMAD R3, R36, R17, R2 ;  /* 0x000000112403b224 */ /* 0x001fe200078e0202 */
[----:B------:R-:W-:Y:S04]  /*8790*/  BSSY B1, `(.L_x_312) ;  /* 0x0000006000017945 */ /* 0x000fe80003800000 */
[----:B------:R0:W-:Y:S01]  /*87a0*/  @!P3 STG.E.U8 desc[UR36][R6.64+0x18], R3 ;  /* 0x000018030600b986 */ /* 0x0001e2000c101124 */
[----:B------:R-:W-:Y:S05]  /*87b0*/  @P5 BRA `(.L_x_313) ;  /* 0x00000000000c5947 */ /* 0x000fea0003800000 */
[----:B------:R-:W0:Y:S02]  /*87c0*/  LDG.E.U8 R16, desc[UR36][R14.64+0x19] ;  /* 0x000019240e107981 */ /* 0x000e24000c1e1100 */
[----:B0-----:R-:W-:-:S05]  /*87d0*/  PRMT R3, R16, 0x8880, RZ ;  /* 0x0000888010037816 */ /* 0x001fca00000000ff */
[----:B------:R-:W-:-:S07]  /*87e0*/  IMAD R2, R3, R18, RZ ;  /* 0x0000001203027224 */ /* 0x000fce00078e02ff */
.L_x_313:
[----:B------:R-:W-:Y:S05]  /*87f0*/  BSYNC B1 ;  /* 0x0000000000017941 */ /* 0x000fea0003800000 */
.L_x_312:
[----:B------:R-:W-:Y:S01]  /*8800*/  @!P5 IMAD R37, R37, R17, R2 ;  /* 0x000000112525d224 */ /* 0x000fe200078e0202 */
[----:B------:R-:W-:Y:S04]  /*8810*/  BSSY B1, `(.L_x_314) ;  /* 0x0000006000017945 */ /* 0x000fe80003800000 */
[----:B------:R0:W-:Y:S01]  /*8820*/  @!P5 STG.E.U8 desc[UR36][R6.64+0x19], R37 ;  /* 0x000019250600d986 */ /* 0x0001e2000c101124 */
[----:B------:R-:W-:Y:S05]  /*8830*/  @P6 BRA `(.L_x_315) ;  /* 0x00000000000c6947 */ /* 0x000fea0003800000 */
[----:B------:R-:W0:Y:S02]  /*8840*/  LDG.E.U8 R16, desc[UR36][R154.64+0x18] ;  /* 0x000018249a107981 */ /* 0x000e24000c1e1100 */
[----:B0-----:R-:W-:-:S05]  /*8850*/  PRMT R3, R16, 0x8880, RZ ;  /* 0x0000888010037816 */ /* 0x001fca00000000ff */
[----:B------:R-:W-:-:S07]  /*8860*/  IMAD R2, R3, R18, RZ ;  /* 0x0000001203027224 */ /* 0x000fce00078e02ff */
.L_x_315:
[----:B------:R-:W-:Y:S05]  /*8870*/  BSYNC B1 ;  /* 0x0000000000017941 */ /* 0x000fea0003800000 */
.L_x_314:
[----:B0-----:R-:W-:Y:S01]  /*8880*/  @!P6 IMAD R3, R38, R17, R2 ;  /* 0x000000112603e224 */ /* 0x001fe200078e0202 */
[----:B------:R-:W-:Y:S04]  /*8890*/  BSSY B1, `(.L_x_316) ;  /* 0x0000006000017945 */ /* 0x000fe80003800000 */
[----:B------:R0:W-:Y:S01]  /*88a0*/  @!P6 STG.E.U8 desc[UR36][R8.64+0x18], R3 ;  /* 0x000018030800e986 */ /* 0x0001e2000c101124 */
[----:B------:R-:W-:Y:S05]  /*88b0*/  @P1 BRA `(.L_x_317) ;  /* 0x00000000000c1947 */ /* 0x000fea0003800000 */
[----:B------:R-:W0:Y:S02]  /*88c0*/  LDG.E.U8 R16, desc[UR36][R154.64+0x19] ;  /* 0x000019249a107981 */ /* 0x000e24000c1e1100 */
[----:B0-----:R-:W-:-:S05]  /*88d0*/  PRMT R3, R16, 0x8880, RZ ;  /* 0x0000888010037816 */ /* 0x001fca00000000ff */
[----:B------:R-:W-:-:S07]  /*88e0*/  IMAD R2, R3, R18, RZ ;  /* 0x0000001203027224 */ /* 0x000fce00078e02ff */
.L_x_317:
[----:B------:R-:W-:Y:S05]  /*88f0*/  BSYNC B1 ;  /* 0x0000000000017941 */ /* 0x000fea0003800000 */
.L_x_316:
        /* <DEDUP_REMOVED lines=12> */
.L_x_319:
[----:B------:R-:W-:Y:S05]  /*89c0*/  BSYNC B1 ;  /* 0x0000000000017941 */ /* 0x000fea0003800000 */
.L_x_318:
[----:B0-----:R-:W-:Y:S01]  /*89d0*/  @!P4 IMAD R3, R40, R17, R2 ;  /* 0x000000112803c224 */ /* 0x001fe200078e0202 */
[----:B------:R-:W-:Y:S04]  /*89e0*/  BSSY B1, `(.L_x_320) ;  /* 0x0000006000017945 */ /* 0x000fe80003800000 */
[----:B------:R0:W-:Y:S01]  /*89f0*/  @!P4 STG.E.U8 desc[UR36][R6.64+0x20], R3 ;  /* 0x000020030600c986 */ /* 0x0001e2000c101124 */
[----:B------:R-:W-:Y:S05]  /*8a00*/  @P3 BRA `(.L_x_321) ;  /* 0x00000000000c3947 */ /* 0x000fea0003800000 */
[----:B------:R-:W0:Y:S02]  /*8a10*/  LDG.E.U8 R16, desc[UR36][R14.64+0x21] ;  /* 0x000021240e107981 */ /* 0x000e24000c1e1100 */
[----:B0-----:R-:W-:-:S05]  /*8a20*/  PRMT R3, R16, 0x8880, RZ ;  /* 0x0000888010037816 */ /* 0x001fca00000000ff */
[----:B------:R-:W-:-:S07]  /*8a30*/  IMAD R2, R3, R18, RZ ;  /* 0x0000001203027224 */ /* 0x000fce00078e02ff */
.L_x_321:
[----:B------:R-:W-:Y:S05]  /*8a40*/  BSYNC B1 ;  /* 0x0000000000017941 */ /* 0x000fea0003800000 */
.L_x_320:
[----:B------:R-:W-:Y:S01]  /*8a50*/  @!P3 IMAD R41, R41, R17, R2 ;  /* 0x000000112929b224 */ /* 0x000fe200078e0202 */
[----:B------:R-:W-:Y:S04]  /*8a60*/  BSSY B1, `(.L_x_322) ;  /* 0x0000006000017945 */ /* 0x000fe80003800000 */
[----:B------:R0:W-:Y:S01]  /*8a70*/  @!P3 STG.E.U8 desc[UR36][R6.64+0x21], R41 ;  /* 0x000021290600b986 */ /* 0x0001e2000c101124 */
[----:B------:R-:W-:Y:S05]  /*8a80*/  @P5 BRA `(.L_x_323) ;  /* 0x00000000000c5947 */ /* 0x000fea0003800000 */
[----:B------:R-:W0:Y:S02]  /*8a90*/  LDG.E.U8 R16, desc[UR36][R154.64+0x20] ;  /* 0x000020249a107981 */ /* 0x000e24000c1e1100 */
[----:B0-----:R-:W-:-:S05]  /*8aa0*/  PRMT R3, R16, 0x8880, RZ ;  /* 0x0000888010037816 */ /* 0x001fca00000000ff */
[----:B------:R-:W-:-:S07]  /*8ab0*/  IMAD R2, R3, R18, RZ ;  /* 0x0000001203027224 */ /* 0x000fce00078e02ff */
.L_x_323:
[----:B------:R-:W-:Y:S05]  /*8ac0*/  BSYNC B1 ;  /* 0x0000000000017941 */ /* 0x000fea0003800000 */
.L_x_322:
[----:B0-----:R-:W-:Y:S01]  /*8ad0*/  @!P5 IMAD R3, R42, R17, R2 ;  /* 0x000000112a03d224 */ /* 0x001fe200078e0202 */
[----:B------:R-:W-:Y:S04]  /*8ae0*/  BSSY B1, `(.L_x_324) ;  /* 0x0000006000017945 */ /* 0x000fe80003800000 */
[----:B------:R0:W-:Y:S01]  /*8af0*/  @!P5 STG.E.U8 desc[UR36][R8.64+0x20], R3 ;  /* 0x000020030800d986 */ /* 0x0001e2000c101124 */
[----:B------:R-:W-:Y:S05]  /*8b00*/  @P6 BRA `(.L_x_325) ;  /* 0x00000000000c6947 */ /* 0x000fea0003800000 */
[----:B------:R-:W0:Y:S02]  /*8b10*/  LDG.E.U8 R16, desc[UR36][R154.64+0x21] ;  /* 0x000021249a107981 */ /* 0x000e24000c1e1100 */
[----:B0-----:R-:W-:-:S05]  /*8b20*/  PRMT R3, R16, 0x8880, RZ ;  /* 0x0000888010037816 */ /* 0x001fca00000000ff */
[----:B------:R-:W-:-:S07]  /*8b30*/  IMAD R2, R3, R18, RZ ;  /* 0x0000001203027224 */ /* 0x000fce00078e02ff */
.L_x_325:
[----:B------:R-:W-:Y:S05]  /*8b40*/  BSYNC B1 ;  /* 0x0000000000017941 */ /* 0x000fea0003800000 */
.L_x_324:
[----:B------:R-:W-:Y:S01]  /*8b50*/  @!P6 IMAD R43, R43, R17, R2 ;  /* 0x000000112b2be224 */ /* 0x000fe200078e0202 */
[----:B------:R-:W-:Y:S04]  /*8b60*/  BSSY B1, `(.L_x_326) ;  /* 0x0000006000017945 */ /* 0x000fe80003800000 */
[----:B------:R0:W-:Y:S01]  /*8b70*/  @!P6 STG.E.U8 desc[UR36][R8.64+0x21], R43 ;  /* 0x0000212b0800e986 */ /* 0x0001e2000c101124 */
[----:B------:R-:W-:Y:S05]  /*8b80*/  @P1 BRA `(.L_x_327) ;  /* 0x00000000000c1947 */ /* 0x000fea0003800000 */
[----:B------:R-:W0:Y:S02]  /*8b90*/  LDG.E.U8 R16, desc[UR36][R14.64+0x28] ;  /* 0x000028240e107981 */ /* 0x000e24000c1e1100 */
[----:B0-----:R-:W-:-:S05]  /*8ba0*/  PRMT R3, R16, 0x8880, RZ ;  /* 0x0000888010037816 */ /* 0x001fca00000000ff */
[----:B------:R-:W-:-:S07]  /*8bb0*/  IMAD R2, R3, R18, RZ ;  /* 0x0000001203027224 */ /* 0x000fce00078e02ff */
.L_x_327:
[----:B------:R-:W-:Y:S05]  /*8bc0*/  BSYNC B1 ;  /* 0x0000000000017941 */ /* 0x000fea0003800000 */
.L_x_326:
        /* <DEDUP_REMOVED lines=12> */
.L_x_329:
[----:B------:R-:W-:Y:S05]  /*8c90*/  BSYNC B1 ;  /* 0x0000000000017941 */ /* 0x000fea0003800000 */
.L_x_328:
[----:B------:R-:W-:Y:S01]  /*8ca0*/  @!P4 IMAD R45, R45, R17, R2 ;  /* 0x000000112d2dc224 */ /* 0x000fe200078e0202 */
[----:B------:R-:W-:Y:S04]  /*8cb0*/  BSSY B1, `(.L_x_330) ;  /* 0x0000006000017945 */ /* 0x000fe80003800000 */
[----:B------:R0:W-:Y:S01]  /*8cc0*/  @!P4 STG.E.U8 desc[UR36][R6.64+0x29], R45 ;  /* 0x0000292d0600c986 */ /* 0x0001e2000c101124 */
[----:B------:R-:W-:Y:S05]  /*8cd0*/  @P3 BRA `(.L_x_331) ;  /* 0x00000000000c3947 */ /* 0x000fea0003800000 */
[----:B------:R-:W0:Y:S02]  /*8ce0*/  LDG.E.U8 R16, desc[UR36][R154.64+0x28] ;  /* 0x000028249a107981 */ /* 0x000e24000c1e1100 */
[----:B0-----:R-:W-:-:S05]  /*8cf0*/  PRMT R3, R16, 0x8880, RZ ;  /* 0x0000888010037816 */ /* 0x001fca00000000ff */
[----:B------:R-:W-:-:S07]  /*8d00*/  IMAD R2, R3, R18, RZ ;  /* 0x0000001203027224 */ /* 0x000fce00078e02ff */
.L_x_331:
[----:B------:R-:W-:Y:S05]  /*8d10*/  BSYNC B1 ;  /* 0x0000000000017941 */ /* 0x000fea0003800000 */
.L_x_330:
[----:B0-----:R-:W-:Y:S01]  /*8d20*/  @!P3 IMAD R3, R46, R17, R2 ;  /* 0x000000112e03b224 */ /* 0x001fe200078e0202 */
[----:B------:R-:W-:Y:S04]  /*8d30*/  BSSY B1, `(.L_x_332) ;  /* 0x0000006000017945 */ /* 0x000fe80003800000 */
[----:B------:R0:W-:Y:S01]  /*8d40*/  @!P3 STG.E.U8 desc[UR36][R8.64+0x28], R3 ;  /* 0x000028030800b986 */ /* 0x0001e2000c101124 */
[----:B------:R-:W-:Y:S05]  /*8d50*/  @P5 BRA `(.L_x_333) ;  /* 0x00000000000c5947 */ /* 0x000fea0003800000 */
[----:B------:R-:W0:Y:S02]  /*8d60*/  LDG.E.U8 R16, desc[UR36][R154.64+0x29] ;  /* 0x000029249a107981 */ /* 0x000e24000c1e1100 */
[----:B0-----:R-:W-:-:S05]  /*8d70*/  PRMT R3, R16, 0x8880, RZ ;  /* 0x0000888010037816 */ /* 0x001fca00000000ff */
[----:B------:R-:W-:-:S07]  /*8d80*/  IMAD R2, R3, R18, RZ ;  /* 0x0000001203027224 */ /* 0x000fce00078e02ff */
.L_x_333:
[----:B------:R-:W-:Y:S05]  /*8d90*/  BSYNC B1 ;  /* 0x0000000000017941 */ /* 0x000fea0003800000 */
.L_x_332:
[----:B------:R-:W-:Y:S01]  /*8da0*/  @!P5 IMAD R47, R47, R17, R2 ;  /* 0x000000112f2fd224 */ /* 0x000fe200078e0202 */
[----:B------:R-:W-:Y:S04]  /*8db0*/  BSSY B1, `(.L_x_334) ;  /* 0x0000006000017945 */ /* 0x000fe80003800000 */
[----:B------:R0:W-:Y:S01]  /*8dc0*/  @!P5 STG.E.U8 desc[UR36][R8.64+0x29], R47 ;  /* 0x0000292f0800d986 */ /* 0x0001e2000c101124 */
[----:B------:R-:W-:Y:S05]  /*8dd0*/  @P6 BRA `(.L_x_335) ;  /* 0x00000000000c6947 */ /* 0x000fea0003800000 */
[----:B------:R-:W0:Y:S02]  /*8de0*/  LDG.E.U8 R16, desc[UR36][R14.64+0x30] ;  /* 0x000030240e107981 */ /* 0x000e24000c1e1100 */
[----:B0-----:R-:W-:-:S05]  /*8df0*/  PRMT R3, R16, 0x8880, RZ ;  /* 0x0000888010037816 */ /* 0x001fca00000000ff */
[----:B------:R-:W-:-:S07]  /*8e00*/  IMAD R2, R3, R18, RZ ;  /* 0x0000001203027224 */ /* 0x000fce00078e02ff */
.L_x_335:
[----:B------:R-:W-:Y:S05]  /*8e10*/  BSYNC B1 ;  /* 0x0000000000017941 */ /* 0x000fea0003800000 */
.L_x_334:
[----:B0-----:R-:W-:Y:S01]  /*8e20*/  @!P6 IMAD R3, R48, R17, R2 ;  /* 0x000000113003e224 */ /* 0x001fe200078e0202 */
[----:B------:R-:W-:Y:S04]  /*8e30*/  BSSY B1, `(.L_x_336) ;  /* 0x0000006000017945 */ /* 0x000fe80003800000 */
[----:B------:R0:W-:Y:S01]  /*8e40*/  @!P6 STG.E.U8 desc[UR36][R6.64+0x30], R3 ;  /* 0x000030030600e986 */ /* 0x0001e2000c101124 */
[----:B------:R-:W-:Y:S05]  /*8e50*/  @P1 BRA `(.L_x_337) ;  /* 0x00000000000c1947 */ /* 0x000fea0003800000 */
[----:B------:R-:W0:Y:S02]  /*8e60*/  LDG.E.U8 R16, desc[UR36][R14.64+0x31] ;  /* 0x000031240e107981 */ /* 0x000e24000c1e1100 */
[----:B0-----:R-:W-:-:S05]  /*8e70*/  PRMT R3, R16, 0x8880, RZ ;  /* 0x0000888010037816 */ /* 0x001fca00000000ff */
[----:B------:R-:W-:-:S07]  /*8e80*/  IMAD R2, R3, R18, RZ ;  /* 0x0000001203027224 */ /* 0x000fce00078e02ff */
.L_x_337:
[----:B------:R-:W-:Y:S05]  /*8e90*/  BSYNC B1 ;  /* 0x0000000000017941 */ /* 0x000fea0003800000 */
.L_x_336:
        /* <DEDUP_REMOVED lines=12> */
.L_x_339:
[----:B------:R-:W-:Y:S05]  /*8f60*/  BSYNC B1 ;  /* 0x0000000000017941 */ /* 0x000fea0003800000 */
.L_x_338:
[----:B0-----:R-:W-:Y:S01]  /*8f70*/  @!P4 IMAD R3, R50, R17, R2 ;  /* 0x000000113203c224 */ /* 0x001fe200078e0202 */
[----:B------:R-:W-:Y:S04]  /*8f80*/  BSSY B1, `(.L_x_340) ;  /* 0x0000006000017945 */ /* 0x000fe80003800000 */
[----:B------:R0:W-:Y:S01]  /*8f90*/  @!P4 STG.E.U8 desc[UR36][R8.64+0x30], R3 ;  /* 0x000030030800c986 */ /* 0x0001e2000c101124 */
[----:B------:R-:W-:Y:S05]  /*8fa0*/  @P3 BRA `(.L_x_341) ;  /* 0x00000000000c3947 */ /* 0x000fea0003800000 */
[----:B------:R-:W0:Y:S02]  /*8fb0*/  LDG.E.U8 R16, desc[UR36][R154.64+0x31] ;  /* 0x000031249a107981 */ /* 0x000e24000c1e1100 */
[----:B0-----:R-:W-:-:S05]  /*8fc0*/  PRMT R3, R16, 0x8880, RZ ;  /* 0x0000888010037816 */ /* 0x001fca00000000ff */
[----:B------:R-:W-:-:S07]  /*8fd0*/  IMAD R2, R3, R18, RZ ;  /* 0x0000001203027224 */ /* 0x000fce00078e02ff */
.L_x_341:
[----:B------:R-:W-:Y:S05]  /*8fe0*/  BSYNC B1 ;  /* 0x0000000000017941 */ /* 0x000fea0003800000 */
.L_x_340:
[----:B------:R-:W-:Y:S01]  /*8ff0*/  @!P3 IMAD R51, R51, R17, R2 ;  /* 0x000000113333b224 */ /* 0x000fe200078e0202 */
[----:B------:R-:W-:Y:S04]  /*9000*/  BSSY B1, `(.L_x_342) ;  /* 0x0000006000017945 */ /* 0x000fe80003800000 */
[----:B------:R0:W-:Y:S01]  /*9010*/  @!P3 STG.E.U8 desc[UR36][R8.64+0x31], R51 ;  /* 0x000031330800b986 */ /* 0x0001e2000c101124 */
[----:B------:R-:W-:Y:S05]  /*9020*/  @P5 BRA `(.L_x_343) ;  /* 0x00000000000c5947 */ /* 0x000fea0003800000 */
[----:B------:R-:W0:Y:S02]  /*9030*/  LDG.E.U8 R16, desc[UR36][R14.64+0x38] ;  /* 0x000038240e107981 */ /* 0x000e24000c1e1100 */
[----:B0-----:R-:W-:-:S05]  /*9040*/  PRMT R3, R16, 0x8880, RZ ;  /* 0x0000888010037816 */ /* 0x001fca00000000ff */
[----:B------:R-:W-:-:S07]  /*9050*/  IMAD R2, R3, R18, RZ ;  /* 0x0000001203027224 */ /* 0x000fce00078e02ff */
.L_x_343:
[----:B------:R-:W-:Y:S05]  /*9060*/  BSYNC B1 ;  /* 0x0000000000017941 */ /* 0x000fea0003800000 */
.L_x_342:
[----:B0-----:R-:W-:Y:S01]  /*9070*/  @!P5 IMAD R3, R52, R17, R2 ;  /* 0x000000113403d224 */ /* 0x001fe200078e0202 */
[----:B------:R-:W-:Y:S04]  /*9080*/  BSSY B1, `(.L_x_344) ;  /* 0x0000006000017945 */ /* 0x000fe80003800000 */
[----:B------:R0:W-:Y:S01]  /*9090*/  @!P5 STG.E.U8 desc[UR36][R6.64+0x38], R3 ;  /* 0x000038030600d986 */ /* 0x0001e2000c101124 */
[----:B------:R-:W-:Y:S05]  /*90a0*/  @P6 BRA `(.L_x_345) ;  /* 0x00000000000c6947 */ /* 0x000fea0003800000 */
[----:B------:R-:W0:Y:S02]  /*90b0*/  LDG.E.U8 R16, desc[UR36][R14.64+0x39] ;  /* 0x000039240e107981 */ /* 0x000e24000c1e1100 */
[----:B0-----:R-:W-:-:S05]  /*90c0*/  PRMT R3, R16, 0x8880, RZ ;  /* 0x0000888010037816 */ /* 0x001fca00000000ff */
[----:B------:R-:W-:-:S07]  /*90d0*/  IMAD R2, R3, R18, RZ ;  /* 0x0000001203027224 */ /* 0x000fce00078e02ff */
.L_x_345:
[----:B------:R-:W-:Y:S05]  /*90e0*/  BSYNC B1 ;  /* 0x0000000000017941 */ /* 0x000fea0003800000 */
.L_x_344:
[----:B------:R-:W-:Y:S01]  /*90f0*/  @!P6 IMAD R53, R53, R17, R2 ;  /* 0x000000113535e224 */ /* 0x000fe200078e0202 */
[----:B------:R-:W-:Y:S04]  /*9100*/  BSSY B1, `(.L_x_346) ;  /* 0x0000006000017945 */ /* 0x000fe80003800000 */
[----:B------:R0:W-:Y:S01]  /*9110*/  @!P6 STG.E.U8 desc[UR36][R6.64+0x39], R53 ;  /* 0x000039350600e986 */ /* 0x0001e2000c101124 */
[----:B------:R-:W-:Y:S05]  /*9120*/  @P1 BRA `(.L_x_347) ;  /* 0x00000000000c1947 */ /* 0x000fea0003800000 */
[----:B------:R-:W0:Y:S02]  /*9130*/  LDG.E.U8 R16, desc[UR36][R154.64+0x38] ;  /* 0x000038249a107981 */ /* 0x000e24000c1e1100 */
[----:B0-----:R-:W-:-:S05]  /*9140*/  PRMT R3, R16, 0x8880, RZ ;  /* 0x0000888010037816 */ /* 0x001fca00000000ff */
[----:B------:R-:W-:-:S07]  /*9150*/  IMAD R2, R3, R18, RZ ;  /* 0x0000001203027224 */ /* 0x000fce00078e02ff */
.L_x_347:
[----:B------:R-:W-:Y:S05]  /*9160*/  BSYNC B1 ;  /* 0x0000000000017941 */ /* 0x000fea0003800000 */
.L_x_346:
        /* <DEDUP_REMOVED lines=12> */
.L_x_349:
[----:B------:R-:W-:Y:S05]  /*9230*/  BSYNC B1 ;  /* 0x0000000000017941 */ /* 0x000fea0003800000 */
.L_x_348:
[----:B------:R-:W-:Y:S01]  /*9240*/  @!P4 IMAD R55, R55, R17, R2 ;  /* 0x000000113737c224 */ /* 0x000fe200078e0202 */
[----:B------:R-:W-:Y:S04]  /*9250*/  BSSY B1, `(.L_x_350) ;  /* 0x0000006000017945 */ /* 0x000fe80003800000 */
[----:B------:R0:W-:Y:S01]  /*9260*/  @!P4 STG.E.U8 desc[UR36][R8.64+0x39], R55 ;  /* 0x000039370800c986 */ /* 0x0001e2000c101124 */
[----:B------:R-:W-:Y:S05]  /*9270*/  @P3 BRA `(.L_x_351) ;  /* 0x00000000000c3947 */ /* 0x000fea0003800000 */
[----:B------:R-:W0:Y:S02]  /*9280*/  LDG.E.U8 R16, desc[UR36][R14.64+0x40] ;  /* 0x000040240e107981 */ /* 0x000e24000c1e1100 */
[----:B0-----:R-:W-:-:S05]  /*9290*/  PRMT R3, R16, 0x8880, RZ ;  /* 0x0000888010037816 */ /* 0x001fca00000000ff */
[----:B------:R-:W-:-:S07]  /*92a0*/  IMAD R2, R3, R18, RZ ;  /* 0x0000001203027224 */ /* 0x000fce00078e02ff */
.L_x_351:
[----:B------:R-:W-:Y:S05]  /*92b0*/  BSYNC B1 ;  /* 0x0000000000017941 */ /* 0x000fea0003800000 */
.L_x_350:
[----:B0-----:R-:W-:Y:S01]  /*92c0*/  @!P3 IMAD R3, R56, R17, R2 ;  /* 0x000000113803b224 */ /* 0x001fe200078e0202 */
[----:B------:R-:W-:Y:S04]  /*92d0*/  BSSY B1, `(.L_x_352) ;  /* 0x0000006000017945 */ /* 0x000fe80003800000 */
[----:B------:R0:W-:Y:S01]  /*92e0*/  @!P3 STG.E.U8 desc[UR36][R6.64+0x40], R3 ;  /* 0x000040030600b986 */ /* 0x0001e2000c101124 */
[----:B------:R-:W-:Y:S05]  /*92f0*/  @P5 BRA `(.L_x_353) ;  /* 0x00000000000c5947 */ /* 0x000fea0003800000 */
[----:B------:R-:W0:Y:S02]  /*9300*/  LDG.E.U8 R16, desc[UR36][R14.64+0x41] ;  /* 0x000041240e107981 */ /* 0x000e24000c1e1100 */
[----:B0-----:R-:W-:-:S05]  /*9310*/  PRMT R3, R16, 0x8880, RZ ;  /* 0x0000888010037816 */ /* 0x001fca00000000ff */
[----:B------:R-:W-:-:S07]  /*9320*/  IMAD R2, R3, R18, RZ ;  /* 0x0000001203027224 */ /* 0x000fce00078e02ff */
.L_x_353:
[----:B------:R-:W-:Y:S05]  /*9330*/  BSYNC B1 ;  /* 0x0000000000017941 */ /* 0x000fea0003800000 */
.L_x_352:
[----:B------:R-:W-:Y:S01]  /*9340*/  @!P5 IMAD R57, R57, R17, R2 ;  /* 0x000000113939d224 */ /* 0x000fe200078e0202 */
[----:B------:R-:W-:Y:S04]  /*9350*/  BSSY B1, `(.L_x_354) ;  /* 0x0000006000017945 */ /* 0x000fe80003800000 */
[----:B------:R0:W-:Y:S01]  /*9360*/  @!P5 STG.E.U8 desc[UR36][R6.64+0x41], R57 ;  /* 0x000041390600d986 */ /* 0x0001e2000c101124 */
[----:B------:R-:W-:Y:S05]  /*9370*/  @P6 BRA `(.L_x_355) ;  /* 0x00000000000c6947 */ /* 0x000fea0003800000 */
[----:B------:R-:W0:Y:S02]  /*9380*/  LDG.E.U8 R16, desc[UR36][R154.64+0x40] ;  /* 0x000040249a107981 */ /* 0x000e24000c1e1100 */
[----:B0-----:R-:W-:-:S05]  /*9390*/  PRMT R3, R16, 0x8880, RZ ;  /* 0x0000888010037816 */ /* 0x001fca00000000ff */
[----:B------:R-:W-:-:S07]  /*93a0*/  IMAD R2, R3, R18, RZ ;  /* 0x0000001203027224 */ /* 0x000fce00078e02ff */
.L_x_355:
[----:B------:R-:W-:Y:S05]  /*93b0*/  BSYNC B1 ;  /* 0x0000000000017941 */ /* 0x000fea0003800000 */
.L_x_354:
[----:B0-----:R-:W-:Y:S01]  /*93c0*/  @!P6 IMAD R3, R58, R17, R2 ;  /* 0x000000113a03e224 */ /* 0x001fe200078e0202 */
[----:B------:R-:W-:Y:S04]  /*93d0*/  BSSY B1, `(.L_x_356) ;  /* 0x0000006000017945 */ /* 0x000fe80003800000 */
[----:B------:R0:W-:Y:S01]  /*93e0*/  @!P6 STG.E.U8 desc[UR36][R8.64+0x40], R3 ;  /* 0x000040030800e986 */ /* 0x0001e2000c101124 */
[----:B------:R-:W-:Y:S05]  /*93f0*/  @P1 BRA `(.L_x_357) ;  /* 0x00000000000c1947 */ /* 0x000fea0003800000 */
[----:B------:R-:W0:Y:S02]  /*9400*/  LDG.E.U8 R16, desc[UR36][R154.64+0x41] ;  /* 0x000041249a107981 */ /* 0x000e24000c1e1100 */
[----:B0-----:R-:W-:-:S05]  /*9410*/  PRMT R3, R16, 0x8880, RZ ;  /* 0x0000888010037816 */ /* 0x001fca00000000ff */
[----:B------:R-:W-:-:S07]  /*9420*/  IMAD R2, R3, R18, RZ ;  /* 0x0000001203027224 */ /* 0x000fce00078e02ff */
.L_x_357:
[----:B------:R-:W-:Y:S05]  /*9430*/  BSYNC B1 ;  /* 0x0000000000017941 */ /* 0x000fea0003800000 */
.L_x_356:
        /* <DEDUP_REMOVED lines=12> */
.L_x_359:
[----:B------:R-:W-:Y:S05]  /*9500*/  BSYNC B1 ;  /* 0x0000000000017941 */ /* 0x000fea0003800000 */
.L_x_358:
[----:B0-----:R-:W-:Y:S01]  /*9510*/  @!P4 IMAD R3, R60, R17, R2 ;  /* 0x000000113c03c224 */ /* 0x001fe200078e0202 */
[----:B------:R-:W-:Y:S04]  /*9520*/  BSSY B1, `(.L_x_360) ;  /* 0x0000006000017945 */ /* 0x000fe80003800000 */
[----:B------:R0:W-:Y:S01]  /*9530*/  @!P4 STG.E.U8 desc[UR36][R6.64+0x48], R3 ;  /* 0x000048030600c986 */ /* 0x0001e2000c101124 */
[----:B------:R-:W-:Y:S05]  /*9540*/  @P3 BRA `(.L_x_361) ;  /* 0x00000000000c3947 */ /* 0x000fea0003800000 */
[----:B------:R-:W0:Y:S02]  /*9550*/  LDG.E.U8 R16, desc[UR36][R14.64+0x49] ;  /* 0x000049240e107981 */ /* 0x000e24000c1e1100 */
[----:B0-----:R-:W-:-:S05]  /*9560*/  PRMT R3, R16, 0x8880, RZ ;  /* 0x0000888010037816 */ /* 0x001fca00000000ff */
[----:B------:R-:W-:-:S07]  /*9570*/  IMAD R2, R3, R18, RZ ;  /* 0x0000001203027224 */ /* 0x000fce00078e02ff */
.L_x_361:
[----:B------:R-:W-:Y:S05]  /*9580*/  BSYNC B1 ;  /* 0x0000000000017941 */ /* 0x000fea0003800000 */
.L_x_360:
[----:B------:R-:W-:Y:S01]  /*9590*/  @!P3 IMAD R61, R61, R17, R2 ;  /* 0x000000113d3db224 */ /* 0x000fe200078e0202 */
[----:B------:R-:W-:Y:S04]  /*95a0*/  BSSY B1, `(.L_x_362) ;  /* 0x0000006000017945 */ /* 0x000fe80003800000 */
[----:B------:R0:W-:Y:S01]  /*95b0*/  @!P3 STG.E.U8 desc[UR36][R6.64+0x49], R61 ;  /* 0x0000493d0600b986 */ /* 0x0001e2000c101124 */
[----:B------:R-:W-:Y:S05]  /*95c0*/  @P5 BRA `(.L_x_363) ;  /* 0x00000000000c5947 */ /* 0x000fea0003800000 */
[----:B------:R-:W0:Y:S02]  /*95d0*/  LDG.E.U8 R16, desc[UR36][R154.64+0x48] ;  /* 0x000048249a107981 */ /* 0x000e24000c1e1100 */
[----:B0-----:R-:W-:-:S05]  /*95e0*/  PRMT R3, R16, 0x8880, RZ ;  /* 0x0000888010037816 */ /* 0x001fca00000000ff */
[----:B------:R-:W-:-:S07]  /*95f0*/  IMAD R2, R3, R18, RZ ;  /* 0x0000001203027224 */ /* 0x000fce00078e02ff */
.L_x_363:
[----:B------:R-:W-:Y:S05]  /*9600*/  BSYNC B1 ;  /* 0x0000000000017941 */ /* 0x000fea0003800000 */
.L_x_362:
[----:B0-----:R-:W-:Y:S01]  /*9610*/  @!P5 IMAD R3, R62, R17, R2 ;  /* 0x000000113e03d224 */ /* 0x001fe200078e0202 */
[----:B------:R-:W-:Y:S04]  /*9620*/  BSSY B1, `(.L_x_364) ;  /* 0x0000006000017945 */ /* 0x000fe80003800000 */
[----:B------:R0:W-:Y:S01]  /*9630*/  @!P5 STG.E.U8 desc[UR36][R8.64+0x48], R3 ;  /* 0x000048030800d986 */ /* 0x0001e2000c101124 */
[----:B------:R-:W-:Y:S05]  /*9640*/  @P6 BRA `(.L_x_365) ;  /* 0x00000000000c6947 */ /* 0x000fea0003800000 */
[----:B------:R-:W0:Y:S02]  /*9650*/  LDG.E.U8 R16, desc[UR36][R154.64+0x49] ;  /* 0x000049249a107981 */ /* 0x000e24000c1e1100 */
[----:B0-----:R-:W-:-:S05]  /*9660*/  PRMT R3, R16, 0x8880, RZ ;  /* 0x0000888010037816 */ /* 0x001fca00000000ff */
[----:B------:R-:W-:-:S07]  /*9670*/  IMAD R2, R3, R18, RZ ;  /* 0x0000001203027224 */ /* 0x000fce00078e02ff */
.L_x_365:
[----:B------:R-:W-:Y:S05]  /*9680*/  BSYNC B1 ;  /* 0x0000000000017941 */ /* 0x000fea0003800000 */
.L_x_364:
[----:B------:R-:W-:Y:S01]  /*9690*/  @!P6 IMAD R63, R63, R17, R2 ;  /* 0x000000113f3fe224 */ /* 0x000fe200078e0202 */
[----:B------:R-:W-:Y:S04]  /*96a0*/  BSSY B1, `(.L_x_366) ;  /* 0x0000006000017945 */ /* 0x000fe80003800000 */
[----:B------:R0:W-:Y:S01]  /*96b0*/  @!P6 STG.E.U8 desc[UR36][R8.64+0x49], R63 ;  /* 0x0000493f0800e986 */ /* 0x0001e2000c101124 */
[----:B------:R-:W-:Y:S05]  /*96c0*/  @P1 BRA `(.L_x_367) ;  /* 0x00000000000c1947 */ /* 0x000fea0003800000 */
[----:B------:R-:W0:Y:S02]  /*96d0*/  LDG.E.U8 R16, desc[UR36][R14.64+0x50] ;  /* 0x000050240e107981 */ /* 0x000e24000c1e1100 */
[----:B0-----:R-:W-:-:S05]  /*96e0*/  PRMT R3, R16, 0x8880, RZ ;  /* 0x0000888010037816 */ /* 0x001fca00000000ff */
[----:B------:R-:W-:-:S07]  /*96f0*/  IMAD R2, R3, R18, RZ ;  /* 0x0000001203027224 */ /* 0x000fce00078e02ff */
.L_x_367:
[----:B------:R-:W-:Y:S05]  /*9700*/  BSYNC B1 ;  /* 0x0000000000017941 */ /* 0x000fea0003800000 */
.L_x_366:
        /* <DEDUP_REMOVED lines=12> */
.L_x_369:
[----:B------:R-:W-:Y:S05]  /*97d0*/  BSYNC B1 ;  /* 0x0000000000017941 */ /* 0x000fea0003800000 */
.L_x_368:
[----:B------:R-:W-:Y:S01]  /*97e0*/  @!P4 IMAD R65, R65, R17, R2 ;  /* 0x000000114141c224 */ /* 0x000fe200078e0202 */
[----:B------:R-:W-:Y:S04]  /*97f0*/  BSSY B1, `(.L_x_370) ;  /* 0x0000006000017945 */ /* 0x000fe80003800000 */
[----:B------:R0:W-:Y:S01]  /*9800*/  @!P4 STG.E.U8 desc[UR36][R6.64+0x51], R65 ;  /* 0x000051410600c986 */ /* 0x0001e2000c101124 */
[----:B------:R-:W-:Y:S05]  /*9810*/  @P3 BRA `(.L_x_371) ;  /* 0x00000000000c3947 */ /* 0x000fea0003800000 */
[----:B------:R-:W0:Y:S02]  /*9820*/  LDG.E.U8 R16, desc[UR36][R154.64+0x50] ;  /* 0x000050249a107981 */ /* 0x000e24000c1e1100 */
[----:B0-----:R-:W-:-:S05]  /*9830*/  PRMT R3, R16, 0x8880, RZ ;  /* 0x0000888010037816 */ /* 0x001fca00000000ff */
[----:B------:R-:W-:-:S07]  /*9840*/  IMAD R2, R3, R18, RZ ;  /* 0x0000001203027224 */ /* 0x000fce00078e02ff */
.L_x_371:
[----:B------:R-:W-:Y:S05]  /*9850*/  BSYNC B1 ;  /* 0x0000000000017941 */ /* 0x000fea0003800000 */
.L_x_370:
[----:B0-----:R-:W-:Y:S01]  /*9860*/  @!P3 IMAD R3, R66, R17, R2 ;  /* 0x000000114203b224 */ /* 0x001fe200078e0202 */
[----:B------:R-:W-:Y:S04]  /*9870*/  BSSY B1, `(.L_x_372) ;  /* 0x0000006000017945 */ /* 0x000fe80003800000 */
[----:B------:R0:W-:Y:S01]  /*9880*/  @!P3 STG.E.U8 desc[UR36][R8.64+0x50], R3 ;  /* 0x000050030800b986 */ /* 0x0001e2000c101124 */
[----:B------:R-:W-:Y:S05]  /*9890*/  @P5 BRA `(.L_x_373) ;  /* 0x00000000000c5947 */ /* 0x000fea0003800000 */
[----:B------:R-:W0:Y:S02]  /*98a0*/  LDG.E.U8 R16, desc[UR36][R154.64+0x51] ;  /* 0x000051249a107981 */ /* 0x000e24000c1e1100 */
[----:B0-----:R-:W-:-:S05]  /*98b0*/  PRMT R3, R16, 0x8880, RZ ;  /* 0x0000888010037816 */ /* 0x001fca00000000ff */
[----:B------:R-:W-:-:S07]  /*98c0*/  IMAD R2, R3, R18, RZ ;  /* 0x0000001203027224 */ /* 0x000fce00078e02ff */
.L_x_373:
[----:B------:R-:W-:Y:S05]  /*98d0*/  BSYNC B1 ;  /* 0x0000000000017941 */ /* 0x000fea0003800000 */
.L_x_372:
[----:B------:R-:W-:Y:S01]  /*98e0*/  @!P5 IMAD R67, R67, R17, R2 ;  /* 0x000000114343d224 */ /* 0x000fe200078e0202 */
[----:B------:R-:W-:Y:S04]  /*98f0*/  BSSY B1, `(.L_x_374) ;  /* 0x0000006000017945 */ /* 0x000fe80003800000 */
[----:B------:R0:W-:Y:S01]  /*9900*/  @!P5 STG.E.U8 desc[UR36][R8.64+0x51], R67 ;  /* 0x000051430800d986 */ /* 0x0001e2000c101124 */
[----:B------:R-:W-:Y:S05]  /*9910*/  @P6 BRA `(.L_x_375) ;  /* 0x00000000000c6947 */ /* 0x000fea0003800000 */
[----:B------:R-:W0:Y:S02]  /*9920*/  LDG.E.U8 R16, desc[UR36][R14.64+0x58] ;  /* 0x000058240e107981 */ /* 0x000e24000c1e1100 */
[----:B0-----:R-:W-:-:S05]  /*9930*/  PRMT R3, R16, 0x8880, RZ ;  /* 0x0000888010037816 */ /* 0x001fca00000000ff */
[----:B------:R-:W-:-:S07]  /*9940*/  IMAD R2, R3, R18, RZ ;  /* 0x0000001203027224 */ /* 0x000fce00078e02ff */
.L_x_375:
[----:B------:R-:W-:Y:S05]  /*9950*/  BSYNC B1 ;  /* 0x0000000000017941 */ /* 0x000fea0003800000 */
.L_x_374:
[----:B0-----:R-:W-:Y:S01]  /*9960*/  @!P6 IMAD R3, R68, R17, R2 ;  /* 0x000000114403e224 */ /* 0x001fe200078e0202 */
[----:B------:R-:W-:Y:S04]  /*9970*/  BSSY B1, `(.L_x_376) ;  /* 0x0000006000017945 */ /* 0x000fe80003800000 */
[----:B------:R0:W-:Y:S01]  /*9980*/  @!P6 STG.E.U8 desc[UR36][R6.64+0x58], R3 ;  /* 0x000058030600e986 */ /* 0x0001e2000c101124 */
[----:B------:R-:W-:Y:S05]  /*9990*/  @P1 BRA `(.L_x_377) ;  /* 0x00000000000c1947 */ /* 0x000fea0003800000 */
[----:B------:R-:W0:Y:S02]  /*99a0*/  LDG.E.U8 R16, desc[UR36][R14.64+0x59] ;  /* 0x000059240e107981 */ /* 0x000e24000c1e1100 */
[----:B0-----:R-:W-:-:S05]  /*99b0*/  PRMT R3, R16, 0x8880, RZ ;  /* 0x0000888010037816 */ /* 0x001fca00000000ff */
[----:B------:R-:W-:-:S07]  /*99c0*/  IMAD R2, R3, R18, RZ ;  /* 0x0000001203027224 */ /* 0x000fce00078e02ff */
.L_x_377:
[----:B------:R-:W-:Y:S05]  /*99d0*/  BSYNC B1 ;  /* 0x0000000000017941 */ /* 0x000fea0003800000 */
.L_x_376:
        /* <DEDUP_REMOVED lines=12> */
.L_x_379:
[----:B------:R-:W-:Y:S05]  /*9aa0*/  BSYNC B1 ;  /* 0x0000000000017941 */ /* 0x000fea0003800000 */
.L_x_378:
[----:B0-----:R-:W-:Y:S01]  /*9ab0*/  @!P4 IMAD R3, R70, R17, R2 ;  /* 0x000000114603c224 */ /* 0x001fe200078e0202 */
[----:B------:R-:W-:Y:S04]  /*9ac0*/  BSSY B1, `(.L_x_380) ;  /* 0x0000006000017945 */ /* 0x000fe80003800000 */
[----:B------:R0:W-:Y:S01]  /*9ad0*/  @!P4 STG.E.U8 desc[UR36][R8.64+0x58], R3 ;  /* 0x000058030800c986 */ /* 0x0001e2000c101124 */
[----:B------:R-:W-:Y:S05]  /*9ae0*/  @P3 BRA `(.L_x_381) ;  /* 0x00000000000c3947 */ /* 0x000fea0003800000 */
[----:B------:R-:W0:Y:S02]  /*9af0*/  LDG.E.U8 R16, desc[UR36][R154.64+0x59] ;  /* 0x000059249a107981 */ /* 0x000e24000c1e1100 */
[----:B0-----:R-:W-:-:S05]  /*9b00*/  PRMT R3, R16, 0x8880, RZ ;  /* 0x0000888010037816 */ /* 0x001fca00000000ff */
[----:B------:R-:W-:-:S07]  /*9b10*/  IMAD R2, R3, R18, RZ ;  /* 0x0000001203027224 */ /* 0x000fce00078e02ff */
.L_x_381:
[----:B------:R-:W-:Y:S05]  /*9b20*/  BSYNC B1 ;  /* 0x0000000000017941 */ /* 0x000fea0003800000 */
.L_x_380:
[----:B------:R-:W-:Y:S01]  /*9b30*/  @!P3 IMAD R71, R71, R17, R2 ;  /* 0x000000114747b224 */ /* 0x000fe200078e0202 */
[----:B------:R-:W-:Y:S04]  /*9b40*/  BSSY B1, `(.L_x_382) ;  /* 0x0000006000017945 */ /* 0x000fe80003800000 */
[----:B------:R0:W-:Y:S01]  /*9b50*/  @!P3 STG.E.U8 desc[UR36][R8.64+0x59], R71 ;  /* 0x000059470800b986 */ /* 0x0001e2000c101124 */
[----:B------:R-:W-:Y:S05]  /*9b60*/  @P5 BRA `(.L_x_383) ;  /* 0x00000000000c5947 */ /* 0x000fea0003800000 */
[----:B------:R-:W0:Y:S02]  /*9b70*/  LDG.E.U8 R16, desc[UR36][R14.64+0x60] ;  /* 0x000060240e107981 */ /* 0x000e24000c1e1100 */
[----:B0-----:R-:W-:-:S05]  /*9b80*/  PRMT R3, R16, 0x8880, RZ ;  /* 0x0000888010037816 */ /* 0x001fca00000000ff */
[----:B------:R-:W-:-:S07]  /*9b90*/  IMAD R2, R3, R18, RZ ;  /* 0x0000001203027224 */ /* 0x000fce00078e02ff */
.L_x_383:
[----:B------:R-:W-:Y:S05]  /*9ba0*/  BSYNC B1 ;  /* 0x0000000000017941 */ /* 0x000fea0003800000 */
.L_x_382:
[----:B0-----:R-:W-:Y:S01]  /*9bb0*/  @!P5 IMAD R3, R72, R17, R2 ;  /* 0x000000114803d224 */ /* 0x001fe200078e0202 */
[----:B------:R-:W-:Y:S04]  /*9bc0*/  BSSY B1, `(.L_x_384) ;  /* 0x0000006000017945 */ /* 0x000fe80003800000 */
[----:B------:R0:W-:Y:S01]  /*9bd0*/  @!P5 STG.E.U8 desc[UR36][R6.64+0x60], R3 ;  /* 0x000060030600d986 */ /* 0x0001e2000c101124 */
[----:B------:R-:W-:Y:S05]  /*9be0*/  @P6 BRA `(.L_x_385) ;  /* 0x00000000000c6947 */ /* 0x000fea0003800000 */
[----:B------:R-:W0:Y:S02]  /*9bf0*/  LDG.E.U8 R16, desc[UR36][R14.64+0x61] ;  /* 0x000061240e107981 */ /* 0x000e24000c1e1100 */
[----:B0-----:R-:W-:-:S05]  /*9c00*/  PRMT R3, R16, 0x8880, RZ ;  /* 0x0000888010037816 */ /* 0x001fca00000000ff */
[----:B------:R-:W-:-:S07]  /*9c10*/  IMAD R2, R3, R18, RZ ;  /* 0x0000001203027224 */ /* 0x000fce00078e02ff */
.L_x_385:
[----:B------:R-:W-:Y:S05]  /*9c20*/  BSYNC B1 ;  /* 0x0000000000017941 */ /* 0x000fea0003800000 */
.L_x_384:
[----:B------:R-:W-:Y:S01]  /*9c30*/  @!P6 IMAD R73, R73, R17, R2 ;  /* 0x000000114949e224 */ /* 0x000fe200078e0202 */
[----:B------:R-:W-:Y:S04]  /*9c40*/  BSSY B1, `(.L_x_386) ;  /* 0x0000006000017945 */ /* 0x000fe80003800000 */
[----:B------:R0:W-:Y:S01]  /*9c50*/  @!P6 STG.E.U8 desc[UR36][R6.64+0x61], R73 ;  /* 0x000061490600e986 */ /* 0x0001e2000c101124 */
[----:B------:R-:W-:Y:S05]  /*9c60*/  @P1 BRA `(.L_x_387) ;  /* 0x00000000000c1947 */ /* 0x000fea0003800000 */
[----:B------:R-:W0:Y:S02]  /*9c70*/  LDG.E.U8 R16, desc[UR36][R154.64+0x60] ;  /* 0x000060249a107981 */ /* 0x000e24000c1e1100 */
[----:B0-----:R-:W-:-:S05]  /*9c80*/  PRMT R3, R16, 0x8880, RZ ;  /* 0x0000888010037816 */ /* 0x001fca00000000ff */
[----:B------:R-:W-:-:S07]  /*9c90*/  IMAD R2, R3, R18, RZ ;  /* 0x0000001203027224 */ /* 0x000fce00078e02ff */
.L_x_387:
[----:B------:R-:W-:Y:S05]  /*9ca0*/  BSYNC B1 ;  /* 0x0000000000017941 */ /* 0x000fea0003800000 */
.L_x_386:
        /* <DEDUP_REMOVED lines=12> */
.L_x_389:
[----:B------:R-:W-:Y:S05]  /*9d70*/  BSYNC B1 ;  /* 0x0000000000017941 */ /* 0x000fea0003800000 */
.L_x_388:
[----:B------:R-:W-:Y:S01]  /*9d80*/  @!P4 IMAD R75, R75, R17, R2 ;  /* 0x000000114b4bc224 */ /* 0x000fe200078e0202 */
[----:B------:R-:W-:Y:S04]  /*9d90*/  BSSY B1, `(.L_x_390) ;  /* 0x0000006000017945 */ /* 0x000fe80003800000 */
[----:B------:R0:W-:Y:S01]  /*9da0*/  @!P4 STG.E.U8 desc[UR36][R8.64+0x61], R75 ;  /* 0x0000614b0800c986 */ /* 0x0001e2000c101124 */
[----:B------:R-:W-:Y:S05]  /*9db0*/  @P3 BRA `(.L_x_391) ;  /* 0x00000000000c3947 */ /* 0x000fea0003800000 */
[----:B------:R-:W0:Y:S02]  /*9dc0*/  LDG.E.U8 R16, desc[UR36][R14.64+0x68] ;  /* 0x000068240e107981 */ /* 0x000e24000c1e1100 */
[----:B0-----:R-:W-:-:S05]  /*9dd0*/  PRMT R3, R16, 0x8880, RZ ;  /* 0x0000888010037816 */ /* 0x001fca00000000ff */
[----:B------:R-:W-:-:S07]  /*9de0*/  IMAD R2, R3, R18, RZ ;  /* 0x0000001203027224 */ /* 0x000fce00078e02ff */
.L_x_391:
[----:B------:R-:W-:Y:S05]  /*9df0*/  BSYNC B1 ;  /* 0x0000000000017941 */ /* 0x000fea0003800000 */
.L_x_390:
[----:B0-----:R-:W-:Y:S01]  /*9e00*/  @!P3 IMAD R3, R76, R17, R2 ;  /* 0x000000114c03b224 */ /* 0x001fe200078e0202 */
[----:B------:R-:W-:Y:S04]  /*9e10*/  BSSY B1, `(.L_x_392) ;  /* 0x0000006000017945 */ /* 0x000fe80003800000 */
[----:B------:R0:W-:Y:S01]  /*9e20*/  @!P3 STG.E.U8 desc[UR36][R6.64+0x68], R3 ;  /* 0x000068030600b986 */ /* 0x0001e2000c101124 */
[----:B------:R-:W-:Y:S05]  /*9e30*/  @P5 BRA `(.L_x_393) ;  /* 0x00000000000c5947 */ /* 0x000fea0003800000 */
[----:B------:R-:W0:Y:S02]  /*9e40*/  LDG.E.U8 R16, desc[UR36][R14.64+0x69] ;  /* 0x000069240e107981 */ /* 0x000e24000c1e1100 */
[----:B0-----:R-:W-:-:S05]  /*9e50*/  PRMT R3, R16, 0x8880, RZ ;  /* 0x0000888010037816 */ /* 0x001fca00000000ff */
[----:B------:R-:W-:-:S07]  /*9e60*/  IMAD R2, R3, R18, RZ ;  /* 0x0000001203027224 */ /* 0x000fce00078e02ff */
.L_x_393:
[----:B------:R-:W-:Y:S05]  /*9e70*/  BSYNC B1 ;  /* 0x0000000000017941 */ /* 0x000fea0003800000 */
.L_x_392:
[----:B------:R-:W-:Y:S01]  /*9e80*/  @!P5 IMAD R77, R77, R17, R2 ;  /* 0x000000114d4dd224 */ /* 0x000fe200078e0202 */
[----:B------:R-:W-:Y:S04]  /*9e90*/  BSSY B1, `(.L_x_394) ;  /* 0x0000006000017945 */ /* 0x000fe80003800000 */
[----:B------:R0:W-:Y:S01]  /*9ea0*/  @!P5 STG.E.U8 desc[UR36][R6.64+0x69], R77 ;  /* 0x0000694d0600d986 */ /* 0x0001e2000c101124 */
[----:B------:R-:W-:Y:S05]  /*9eb0*/  @P6 BRA `(.L_x_395) ;  /* 0x00000000000c6947 */ /* 0x000fea0003800000 */
[----:B------:R-:W0:Y:S02]  /*9ec0*/  LDG.E.U8 R16, desc[UR36][R154.64+0x68] ;  /* 0x000068249a107981 */ /* 0x000e24000c1e1100 */
[----:B0-----:R-:W-:-:S05]  /*9ed0*/  PRMT R3, R16, 0x8880, RZ ;  /* 0x0000888010037816 */ /* 0x001fca00000000ff */
[----:B------:R-:W-:-:S07]  /*9ee0*/  IMAD R2, R3, R18, RZ ;  /* 0x0000001203027224 */ /* 0x000fce00078e02ff */
.L_x_395:
[----:B------:R-:W-:Y:S05]  /*9ef0*/  BSYNC B1 ;  /* 0x0000000000017941 */ /* 0x000fea0003800000 */
.L_x_394:
[----:B0-----:R-:W-:Y:S01]  /*9f00*/  @!P6 IMAD R3, R78, R17, R2 ;  /* 0x000000114e03e224 */ /* 0x001fe200078e0202 */
[----:B------:R-:W-:Y:S04]  /*9f10*/  BSSY B1, `(.L_x_396) ;  /* 0x0000006000017945 */ /* 0x000fe80003800000 */
[----:B------:R0:W-:Y:S01]  /*9f20*/  @!P6 STG.E.U8 desc[UR36][R8.64+0x68], R3 ;  /* 0x000068030800e986 */ /* 0x0001e2000c101124 */
[----:B------:R-:W-:Y:S05]  /*9f30*/  @P1 BRA `(.L_x_397) ;  /* 0x00000000000c1947 */ /* 0x000fea0003800000 */
[----:B------:R-:W0:Y:S02]  /*9f40*/  LDG.E.U8 R16, desc[UR36][R154.64+0x69] ;  /* 0x000069249a107981 */ /* 0x000e24000c1e1100 */
[----:B0-----:R-:W-:-:S05]  /*9f50*/  PRMT R3, R16, 0x8880, RZ ;  /* 0x0000888010037816 */ /* 0x001fca00000000ff */
[----:B------:R-:W-:-:S07]  /*9f60*/  IMAD R2, R3, R18, RZ ;  /* 0x0000001203027224 */ /* 0x000fce00078e02ff */
.L_x_397:
[----:B------:R-:W-:Y:S05]  /*9f70*/  BSYNC B1 ;  /* 0x0000000000017941 */ /* 0x000fea0003800000 */
.L_x_396:
        /* <DEDUP_REMOVED lines=12> */
.L_x_399:
[----:B------:R-:W-:Y:S05]  /*a040*/  BSYNC B1 ;  /* 0x0000000000017941 */ /* 0x000fea0003800000 */
.L_x_398:
[----:B0-----:R-:W-:Y:S01]  /*a050*/  @!P4 IMAD R3, R80, R17, R2 ;  /* 0x000000115003c224 */ /* 0x001fe200078e0202 */
[----:B------:R-:W-:Y:S04]  /*a060*/  BSSY B1, `(.L_x_400) ;  /* 0x0000006000017945 */ /* 0x000fe80003800000 */
[----:B------:R0:W-:Y:S01]  /*a070*/  @!P4 STG.E.U8 desc[UR36][R6.64+0x70], R3 ;  /* 0x000070030600c986 */ /* 0x0001e2000c101124 */
[----:B------:R-:W-:Y:S05]  /*a080*/  @P3 BRA `(.L_x_401) ;  /* 0x00000000000c3947 */ /* 0x000fea0003800000 */
[----:B------:R-:W0:Y:S02]  /*a090*/  LDG.E.U8 R16, desc[UR36][R14.64+0x71] ;  /* 0x000071240e107981 */ /* 0x000e24000c1e1100 */
[----:B0-----:R-:W-:-:S05]  /*a0a0*/  PRMT R3, R16, 0x8880, RZ ;  /* 0x0000888010037816 */ /* 0x001fca00000000ff */
[----:B------:R-:W-:-:S07]  /*a0b0*/  IMAD R2, R3, R18, RZ ;  /* 0x0000001203027224 */ /* 0x000fce00078e02ff */
.L_x_401:
[----:B------:R-:W-:Y:S05]  /*a0c0*/  BSYNC B1 ;  /* 0x0000000000017941 */ /* 0x000fea0003800000 */
.L_x_400:
[----:B------:R-:W-:Y:S01]  /*a0d0*/  @!P3 IMAD R81, R81, R17, R2 ;  /* 0x000000115151b224 */ /* 0x000fe200078e0202 */
[----:B------:R-:W-:Y:S04]  /*a0e0*/  BSSY B1, `(.L_x_402) ;  /* 0x0000006000017945 */ /* 0x000fe80003800000 */
[----:B------:R0:W-:Y:S01]  /*a0f0*/  @!P3 STG.E.U8 desc[UR36][R6.64+0x71], R81 ;  /* 0x000071510600b986 */ /* 0x0001e2000c101124 */
[----:B------:R-:W-:Y:S05]  /*a100*/  @P5 BRA `(.L_x_403) ;  /* 0x00000000000c5947 */ /* 0x000fea0003800000 */
[----:B------:R-:W0:Y:S02]  /*a110*/  LDG.E.U8 R16, desc[UR36][R154.64+0x70] ;  /* 0x000070249a107981 */ /* 0x000e24000c1e1100 */
[----:B0-----:R-:W-:-:S05]  /*a120*/  PRMT R3, R16, 0x8880, RZ ;  /* 0x0000888010037816 */ /* 0x001fca00000000ff */
[----:B------:R-:W-:-:S07]  /*a130*/  IMAD R2, R3, R18, RZ ;  /* 0x0000001203027224 */ /* 0x000fce00078e02ff */
.L_x_403:
[----:B------:R-:W-:Y:S05]  /*a140*/  BSYNC B1 ;  /* 0x0000000000017941 */ /* 0x000fea0003800000 */
.L_x_402:
[----:B0-----:R-:W-:Y:S01]  /*a150*/  @!P5 IMAD R3, R82, R17, R2 ;  /* 0x000000115203d224 */ /* 0x001fe200078e0202 */
[----:B------:R-:W-:Y:S04]  /*a160*/  BSSY B1, `(.L_x_404) ;  /* 0x0000006000017945 */ /* 0x000fe80003800000 */
[----:B------:R0:W-:Y:S01]  /*a170*/  @!P5 STG.E.U8 desc[UR36][R8.64+0x70], R3 ;  /* 0x000070030800d986 */ /* 0x0001e2000c101124 */
[----:B------:R-:W-:Y:S05]  /*a180*/  @P6 BRA `(.L_x_405) ;  /* 0x00000000000c6947 */ /* 0x000fea0003800000 */
[----:B------:R-:W0:Y:S02]  /*a190*/  LDG.E.U8 R16, desc[UR36][R154.64+0x71] ;  /* 0x000071249a107981 */ /* 0x000e24000c1e1100 */
[----:B0-----:R-:W-:-:S05]  /*a1a0*/  PRMT R3, R16, 0x8880, RZ ;  /* 0x0000888010037816 */ /* 0x001fca00000000ff */
[----:B------:R-:W-:-:S07]  /*a1b0*/  IMAD R2, R3, R18, RZ ;  /* 0x0000001203027224 */ /* 0x000fce00078e02ff */
.L_x_405:
[----:B------:R-:W-:Y:S05]  /*a1c0*/  BSYNC B1 ;  /* 0x0000000000017941 */ /* 0x000fea0003800000 */
.L_x_404:
[----:B------:R-:W-:Y:S01]  /*a1d0*/  @!P6 IMAD R83, R83, R17, R2 ;  /* 0x000000115353e224 */ /* 0x000fe200078e0202 */
[----:B------:R-:W-:Y:S04]  /*a1e0*/  BSSY B1, `(.L_x_406) ;  /* 0x0000006000017945 */ /* 0x000fe80003800000 */
[----:B------:R0:W-:Y:S01]  /*a1f0*/  @!P6 STG.E.U8 desc[UR36][R8.64+0x71], R83 ;  /* 0x000071530800e986 */ /* 0x0001e2000c101124 */
[----:B------:R-:W-:Y:S05]  /*a200*/  @P1 BRA `(.L_x_407) ;  /* 0x00000000000c1947 */ /* 0x000fea0003800000 */
[----:B------:R-:W0:Y:S02]  /*a210*/  LDG.E.U8 R16, desc[UR36][R14.64+0x78] ;  /* 0x000078240e107981 */ /* 0x000e24000c1e1100 */
[----:B0-----:R-:W-:-:S05]  /*a220*/  PRMT R3, R16, 0x8880, RZ ;  /* 0x0000888010037816 */ /* 0x001fca00000000ff */
[----:B------:R-:W-:-:S07]  /*a230*/  IMAD R2, R3, R18, RZ ;  /* 0x0000001203027224 */ /* 0x000fce00078e02ff */
.L_x_407:
[----:B------:R-:W-:Y:S05]  /*a240*/  BSYNC B1 ;  /* 0x0000000000017941 */ /* 0x000fea0003800000 */
.L_x_406:
        /* <DEDUP_REMOVED lines=12> */
.L_x_409:
[----:B------:R-:W-:Y:S05]  /*a310*/  BSYNC B1 ;  /* 0x0000000000017941 */ /* 0x000fea0003800000 */
.L_x_408:
[----:B------:R-:W-:Y:S01]  /*a320*/  @!P4 IMAD R85, R85, R17, R2 ;  /* 0x000000115555c224 */ /* 0x000fe200078e0202 */
[----:B------:R-:W-:Y:S04]  /*a330*/  BSSY B1, `(.L_x_410) ;  /* 0x0000006000017945 */ /* 0x000fe80003800000 */
[----:B------:R0:W-:Y:S01]  /*a340*/  @!P4 STG.E.U8 desc[UR36][R6.64+0x79], R85 ;  /* 0x000079550600c986 */ /* 0x0001e2000c101124 */
[----:B------:R-:W-:Y:S05]  /*a350*/  @P3 BRA `(.L_x_411) ;  /* 0x00000000000c3947 */ /* 0x000fea0003800000 */
[----:B------:R-:W0:Y:S02]  /*a360*/  LDG.E.U8 R16, desc[UR36][R154.64+0x78] ;  /* 0x000078249a107981 */ /* 0x000e24000c1e1100 */
[----:B0-----:R-:W-:-:S05]  /*a370*/  PRMT R3, R16, 0x8880, RZ ;  /* 0x0000888010037816 */ /* 0x001fca00000000ff */
[----:B------:R-:W-:-:S07]  /*a380*/  IMAD R2, R3, R18, RZ ;  /* 0x0000001203027224 */ /* 0x000fce00078e02ff */
.L_x_411:
[----:B------:R-:W-:Y:S05]  /*a390*/  BSYNC B1 ;  /* 0x0000000000017941 */ /* 0x000fea0003800000 */
.L_x_410:
[----:B0-----:R-:W-:Y:S01]  /*a3a0*/  @!P3 IMAD R3, R86, R17, R2 ;  /* 0x000000115603b224 */ /* 0x001fe200078e0202 */
[----:B------:R-:W-:Y:S04]  /*a3b0*/  BSSY B1, `(.L_x_412) ;  /* 0x0000006000017945 */ /* 0x000fe80003800000 */
[----:B------:R0:W-:Y:S01]  /*a3c0*/  @!P3 STG.E.U8 desc[UR36][R8.64+0x78], R3 ;  /* 0x000078030800b986 */ /* 0x0001e2000c101124 */
[----:B------:R-:W-:Y:S05]  /*a3d0*/  @P5 BRA `(.L_x_413) ;  /* 0x00000000000c5947 */ /* 0x000fea0003800000 */
[----:B------:R-:W0:Y:S02]  /*a3e0*/  LDG.E.U8 R16, desc[UR36][R154.64+0x79] ;  /* 0x000079249a107981 */ /* 0x000e24000c1e1100 */
[----:B0-----:R-:W-:-:S05]  /*a3f0*/  PRMT R3, R16, 0x8880, RZ ;  /* 0x0000888010037816 */ /* 0x001fca00000000ff */
[----:B------:R-:W-:-:S07]  /*a400*/  IMAD R2, R3, R18, RZ ;  /* 0x0000001203027224 */ /* 0x000fce00078e02ff */
.L_x_413:
[----:B------:R-:W-:Y:S05]  /*a410*/  BSYNC B1 ;  /* 0x0000000000017941 */ /* 0x000fea0003800000 */
.L_x_412:
[----:B------:R-:W-:Y:S01]  /*a420*/  @!P5 IMAD R87, R87, R17, R2 ;  /* 0x000000115757d224 */ /* 0x000fe200078e0202 */
[----:B------:R-:W-:Y:S04]  /*a430*/  BSSY B1, `(.L_x_414) ;  /* 0x0000006000017945 */ /* 0x000fe80003800000 */
[----:B------:R0:W-:Y:S01]  /*a440*/  @!P5 STG.E.U8 desc[UR36][R8.64+0x79], R87 ;  /* 0x000079570800d986 */ /* 0x0001e2000c101124 */
[----:B------:R-:W-:Y:S05]  /*a450*/  @P6 BRA `(.L_x_415) ;  /* 0x00000000000c6947 */ /* 0x000fea0003800000 */
[----:B------:R-:W0:Y:S02]  /*a460*/  LDG.E.U8 R16, desc[UR36][R14.64+0x80] ;  /* 0x000080240e107981 */ /* 0x000e24000c1e1100 */
[----:B0-----:R-:W-:-:S05]  /*a470*/  PRMT R3, R16, 0x8880, RZ ;  /* 0x0000888010037816 */ /* 0x001fca00000000ff */
[----:B------:R-:W-:-:S07]  /*a480*/  IMAD R2, R3, R18, RZ ;  /* 0x0000001203027224 */ /* 0x000fce00078e02ff */
.L_x_415:
[----:B------:R-:W-:Y:S05]  /*a490*/  BSYNC B1 ;  /* 0x0000000000017941 */ /* 0x000fea0003800000 */
.L_x_414:
[----:B0-----:R-:W-:Y:S01]  /*a4a0*/  @!P6 IMAD R3, R88, R17, R2 ;  /* 0x000000115803e224 */ /* 0x001fe200078e0202 */
[----:B------:R-:W-:Y:S04]  /*a4b0*/  BSSY B1, `(.L_x_416) ;  /* 0x0000006000017945 */ /* 0x000fe80003800000 */
[----:B------:R0:W-:Y:S01]  /*a4c0*/  @!P6 STG.E.U8 desc[UR36][R6.64+0x80], R3 ;  /* 0x000080030600e986 */ /* 0x0001e2000c101124 */
[----:B------:R-:W-:Y:S05]  /*a4d0*/  @P1 BRA `(.L_x_417) ;  /* 0x00000000000c1947 */ /* 0x000fea0003800000 */
[----:B------:R-:W0:Y:S02]  /*a4e0*/  LDG.E.U8 R16, desc[UR36][R14.64+0x81] ;  /* 0x000081240e107981 */ /* 0x000e24000c1e1100 */
[----:B0-----:R-:W-:-:S05]  /*a4f0*/  PRMT R3, R16, 0x8880, RZ ;  /* 0x0000888010037816 */ /* 0x001fca00000000ff */
[----:B------:R-:W-:-:S07]  /*a500*/  IMAD R2, R3, R18, RZ ;  /* 0x0000001203027224 */ /* 0x000fce00078e02ff */
.L_x_417:
[----:B------:R-:W-:Y:S05]  /*a510*/  BSYNC B1 ;  /* 0x0000000000017941 */ /* 0x000fea0003800000 */
.L_x_416:
        /* <DEDUP_REMOVED lines=12> */
.L_x_419:
[----:B------:R-:W-:Y:S05]  /*a5e0*/  BSYNC B1 ;  /* 0x0000000000017941 */ /* 0x000fea0003800000 */
.L_x_418:
[----:B0-----:R-:W-:Y:S01]  /*a5f0*/  @!P4 IMAD R3, R90, R17, R2 ;  /* 0x000000115a03c224 */ /* 0x001fe200078e0202 */
[----:B------:R-:W-:Y:S04]  /*a600*/  BSSY B1, `(.L_x_420) ;  /* 0x0000006000017945 */ /* 0x000fe80003800000 */
[----:B------:R0:W-:Y:S01]  /*a610*/  @!P4 STG.E.U8 desc[UR36][R8.64+0x80], R3 ;  /* 0x000080030800c986 */ /* 0x0001e2000c101124 */
[----:B------:R-:W-:Y:S05]  /*a620*/  @P3 BRA `(.L_x_421) ;  /* 0x00000000000c3947 */ /* 0x000fea0003800000 */
[----:B------:R-:W0:Y:S02]  /*a630*/  LDG.E.U8 R16, desc[UR36][R154.64+0x81] ;  /* 0x000081249a107981 */ /* 0x000e24000c1e1100 */
[----:B0-----:R-:W-:-:S05]  /*a640*/  PRMT R3, R16, 0x8880, RZ ;  /* 0x0000888010037816 */ /* 0x001fca00000000ff */
[----:B------:R-:W-:-:S07]  /*a650*/  IMAD R2, R3, R18, RZ ;  /* 0x0000001203027224 */ /* 0x000fce00078e02ff */
.L_x_421:
[----:B------:R-:W-:Y:S05]  /*a660*/  BSYNC B1 ;  /* 0x0000000000017941 */ /* 0x000fea0003800000 */
.L_x_420:
[----:B------:R-:W-:Y:S01]  /*a670*/  @!P3 IMAD R91, R91, R17, R2 ;  /* 0x000000115b5bb224 */ /* 0x000fe200078e0202 */
[----:B------:R-:W-:Y:S04]  /*a680*/  BSSY B1, `(.L_x_422) ;  /* 0x0000006000017945 */ /* 0x000fe80003800000 */
[----:B------:R0:W-:Y:S01]  /*a690*/  @!P3 STG.E.U8 desc[UR36][R8.64+0x81], R91 ;  /* 0x0000815b0800b986 */ /* 0x0001e2000c101124 */
[----:B------:R-:W-:Y:S05]  /*a6a0*/  @P5 BRA `(.L_x_423) ;  /* 0x00000000000c5947 */ /* 0x000fea0003800000 */
[----:B------:R-:W0:Y:S02]  /*a6b0*/  LDG.E.U8 R16, desc[UR36][R14.64+0x88] ;  /* 0x000088240e107981 */ /* 0x000e24000c1e1100 */
[----:B0-----:R-:W-:-:S05]  /*a6c0*/  PRMT R3, R16, 0x8880, RZ ;  /* 0x0000888010037816 */ /* 0x001fca00000000ff */
[----:B------:R-:W-:-:S07]  /*a6d0*/  IMAD R2, R3, R18, RZ ;  /* 0x0000001203027224 */ /* 0x000fce00078e02ff */
.L_x_423:
[----:B------:R-:W-:Y:S05]  /*a6e0*/  BSYNC B1 ;  /* 0x0000000000017941 */ /* 0x000fea0003800000 */
.L_x_422:
[----:B0-----:R-:W-:Y:S01]  /*a6f0*/  @!P5 IMAD R3, R92, R17, R2 ;  /* 0x000000115c03d224 */ /* 0x001fe200078e0202 */
[----:B------:R-:W-:Y:S04]  /*a700*/  BSSY B1, `(.L_x_424) ;  /* 0x0000006000017945 */ /* 0x000fe80003800000 */
[----:B------:R0:W-:Y:S01]  /*a710*/  @!P5 STG.E.U8 desc[UR36][R6.64+0x88], R3 ;  /* 0x000088030600d986 */ /* 0x0001e2000c101124 */
[----:B------:R-:W-:Y:S05]  /*a720*/  @P6 BRA `(.L_x_425) ;  /* 0x00000000000c6947 */ /* 0x000fea0003800000 */
[----:B------:R-:W0:Y:S02]  /*a730*/  LDG.E.U8 R16, desc[UR36][R14.64+0x89] ;  /* 0x000089240e107981 */ /* 0x000e24000c1e1100 */
[----:B0-----:R-:W-:-:S05]  /*a740*/  PRMT R3, R16, 0x8880, RZ ;  /* 0x0000888010037816 */ /* 0x001fca00000000ff */
[----:B------:R-:W-:-:S07]  /*a750*/  IMAD R2, R3, R18, RZ ;  /* 0x0000001203027224 */ /* 0x000fce00078e02ff */
.L_x_425:
[----:B------:R-:W-:Y:S05]  /*a760*/  BSYNC B1 ;  /* 0x0000000000017941 */ /* 0x000fea0003800000 */
.L_x_424:
[----:B------:R-:W-:Y:S01]  /*a770*/  @!P6 IMAD R93, R93, R17, R2 ;  /* 0x000000115d5de224 */ /* 0x000fe200078e0202 */
[----:B------:R-:W-:Y:S04]  /*a780*/  BSSY B1, `(.L_x_426) ;  /* 0x0000006000017945 */ /* 0x000fe80003800000 */
[----:B------:R0:W-:Y:S01]  /*a790*/  @!P6 STG.E.U8 desc[UR36][R6.64+0x89], R93 ;  /* 0x0000895d0600e986 */ /* 0x0001e2000c101124 */
[----:B------:R-:W-:Y:S05]  /*a7a0*/  @P1 BRA `(.L_x_427) ;  /* 0x00000000000c1947 */ /* 0x000fea0003800000 */
[----:B------:R-:W0:Y:S02]  /*a7b0*/  LDG.E.U8 R16, desc[UR36][R154.64+0x88] ;  /* 0x000088249a107981 */ /* 0x000e24000c1e1100 */
[----:B0-----:R-:W-:-:S05]  /*a7c0*/  PRMT R3, R16, 0x8880, RZ ;  /* 0x0000888010037816 */ /* 0x001fca00000000ff */
[----:B------:R-:W-:-:S07]  /*a7d0*/  IMAD R2, R3, R18, RZ ;  /* 0x0000001203027224 */ /* 0x000fce00078e02ff */
.L_x_427:
[----:B------:R-:W-:Y:S05]  /*a7e0*/  BSYNC B1 ;  /* 0x0000000000017941 */ /* 0x000fea0003800000 */
.L_x_426:
        /* <DEDUP_REMOVED lines=12> */
.L_x_429:
[----:B------:R-:W-:Y:S05]  /*a8b0*/  BSYNC B1 ;  /* 0x0000000000017941 */ /* 0x000fea0003800000 */
.L_x_428:
[----:B------:R-:W-:Y:S01]  /*a8c0*/  @!P4 IMAD R95, R95, R17, R2 ;  /* 0x000000115f5fc224 */ /* 0x000fe200078e0202 */
[----:B------:R-:W-:Y:S04]  /*a8d0*/  BSSY B1, `(.L_x_430) ;  /* 0x0000006000017945 */ /* 0x000fe80003800000 */
[----:B------:R0:W-:Y:S01]  /*a8e0*/  @!P4 STG.E.U8 desc[UR36][R8.64+0x89], R95 ;  /* 0x0000895f0800c986 */ /* 0x0001e2000c101124 */
[----:B------:R-:W-:Y:S05]  /*a8f0*/  @P3 BRA `(.L_x_431) ;  /* 0x00000000000c3947 */ /* 0x000fea0003800000 */
[----:B------:R-:W0:Y:S02]  /*a900*/  LDG.E.U8 R16, desc[UR36][R14.64+0x90] ;  /* 0x000090240e107981 */ /* 0x000e24000c1e1100 */
[----:B0-----:R-:W-:-:S05]  /*a910*/  PRMT R3, R16, 0x8880, RZ ;  /* 0x0000888010037816 */ /* 0x001fca00000000ff */
[----:B------:R-:W-:-:S07]  /*a920*/  IMAD R2, R3, R18, RZ ;  /* 0x0000001203027224 */ /* 0x000fce00078e02ff */
.L_x_431:
[----:B------:R-:W-:Y:S05]  /*a930*/  BSYNC B1 ;  /* 0x0000000000017941 */ /* 0x000fea0003800000 */
.L_x_430:
[----:B0-----:R-:W-:Y:S01]  /*a940*/  @!P3 IMAD R3, R96, R17, R2 ;  /* 0x000000116003b224 */ /* 0x001fe200078e0202 */
[----:B------:R-:W-:Y:S04]  /*a950*/  BSSY B1, `(.L_x_432) ;  /* 0x0000006000017945 */ /* 0x000fe80003800000 */
[----:B------:R0:W-:Y:S01]  /*a960*/  @!P3 STG.E.U8 desc[UR36][R6.64+0x90], R3 ;  /* 0x000090030600b986 */ /* 0x0001e2000c101124 */
[----:B------:R-:W-:Y:S05]  /*a970*/  @P5 BRA `(.L_x_433) ;  /* 0x00000000000c5947 */ /* 0x000fea0003800000 */
[----:B------:R-:W0:Y:S02]  /*a980*/  LDG.E.U8 R16, desc[UR36][R14.64+0x91] ;  /* 0x000091240e107981 */ /* 0x000e24000c1e1100 */
[----:B0-----:R-:W-:-:S05]  /*a990*/  PRMT R3, R16, 0x8880, RZ ;  /* 0x0000888010037816 */ /* 0x001fca00000000ff */
[----:B------:R-:W-:-:S07]  /*a9a0*/  IMAD R2, R3, R18, RZ ;  /* 0x0000001203027224 */ /* 0x000fce00078e02ff */
.L_x_433:
[----:B------:R-:W-:Y:S05]  /*a9b0*/  BSYNC B1 ;  /* 0x0000000000017941 */ /* 0x000fea0003800000 */
.L_x_432:
[----:B------:R-:W-:Y:S01]  /*a9c0*/  @!P5 IMAD R97, R97, R17, R2 ;  /* 0x000000116161d224 */ /* 0x000fe200078e0202 */
[----:B------:R-:W-:Y:S04]  /*a9d0*/  BSSY B1, `(.L_x_434) ;  /* 0x0000006000017945 */ /* 0x000fe80003800000 */
[----:B------:R0:W-:Y:S01]  /*a9e0*/  @!P5 STG.E.U8 desc[UR36][R6.64+0x91], R97 ;  /* 0x000091610600d986 */ /* 0x0001e2000c101124 */
[----:B------:R-:W-:Y:S05]  /*a9f0*/  @P6 BRA `(.L_x_435) ;  /* 0x00000000000c6947 */ /* 0x000fea0003800000 */
[----:B------:R-:W0:Y:S02]  /*aa00*/  LDG.E.U8 R16, desc[UR36][R154.64+0x90] ;  /* 0x000090249a107981 */ /* 0x000e24000c1e1100 */
[----:B0-----:R-:W-:-:S05]  /*aa10*/  PRMT R3, R16, 0x8880, RZ ;  /* 0x0000888010037816 */ /* 0x001fca00000000ff */
[----:B------:R-:W-:-:S07]  /*aa20*/  IMAD R2, R3, R18, RZ ;  /* 0x0000001203027224 */ /* 0x000fce00078e02ff */
.L_x_435:
[----:B------:R-:W-:Y:S05]  /*aa30*/  BSYNC B1 ;  /* 0x0000000000017941 */ /* 0x000fea0003800000 */
.L_x_434:
[----:B0-----:R-:W-:Y:S01]  /*aa40*/  @!P6 IMAD R3, R98, R17, R2 ;  /* 0x000000116203e224 */ /* 0x001fe200078e0202 */
[----:B------:R-:W-:Y:S04]  /*aa50*/  BSSY B1, `(.L_x_436) ;  /* 0x0000006000017945 */ /* 0x000fe80003800000 */
[----:B------:R0:W-:Y:S01]  /*aa60*/  @!P6 STG.E.U8 desc[UR36][R8.64+0x90], R3 ;  /* 0x000090030800e986 */ /* 0x0001e2000c101124 */
[----:B------:R-:W-:Y:S05]  /*aa70*/  @P1 BRA `(.L_x_437) ;  /* 0x00000000000c1947 */ /* 0x000fea0003800000 */
[----:B------:R-:W0:Y:S02]  /*aa80*/  LDG.E.U8 R16, desc[UR36][R154.64+0x91] ;  /* 0x000091249a107981 */ /* 0x000e24000c1e1100 */
[----:B0-----:R-:W-:-:S05]  /*aa90*/  PRMT R3, R16, 0x8880, RZ ;  /* 0x0000888010037816 */ /* 0x001fca00000000ff */
[----:B------:R-:W-:-:S07]  /*aaa0*/  IMAD R2, R3, R18, RZ ;  /* 0x0000001203027224 */ /* 0x000fce00078e02ff */
.L_x_437:
[----:B------:R-:W-:Y:S05]  /*aab0*/  BSYNC B1 ;  /* 0x0000000000017941 */ /* 0x000fea0003800000 */
.L_x_436:
        /* <DEDUP_REMOVED lines=12> */
.L_x_439:
[----:B------:R-:W-:Y:S05]  /*ab80*/  BSYNC B1 ;  /* 0x0000000000017941 */ /* 0x000fea0003800000 */
.L_x_438:
[----:B0-----:R-:W-:Y:S01]  /*ab90*/  @!P4 IMAD R3, R100, R17, R2 ;  /* 0x000000116403c224 */ /* 0x001fe200078e0202 */
[----:B------:R-:W-:Y:S04]  /*aba0*/  BSSY B1, `(.L_x_440) ;  /* 0x0000006000017945 */ /* 0x000fe80003800000 */
[----:B------:R0:W-:Y:S01]  /*abb0*/  @!P4 STG.E.U8 desc[UR36][R6.64+0x98], R3 ;  /* 0x000098030600c986 */ /* 0x0001e2000c101124 */
[----:B------:R-:W-:Y:S05]  /*abc0*/  @P3 BRA `(.L_x_441) ;  /* 0x00000000000c3947 */ /* 0x000fea0003800000 */
[----:B------:R-:W0:Y:S02]  /*abd0*/  LDG.E.U8 R16, desc[UR36][R14.64+0x99] ;  /* 0x000099240e107981 */ /* 0x000e24000c1e1100 */
[----:B0-----:R-:W-:-:S05]  /*abe0*/  PRMT R3, R16, 0x8880, RZ ;  /* 0x0000888010037816 */ /* 0x001fca00000000ff */
[----:B------:R-:W-:-:S07]  /*abf0*/  IMAD R2, R3, R18, RZ ;  /* 0x0000001203027224 */ /* 0x000fce00078e02ff */
.L_x_441:
[----:B------:R-:W-:Y:S05]  /*ac00*/  BSYNC B1 ;  /* 0x0000000000017941 */ /* 0x000fea0003800000 */
.L_x_440:
[----:B------:R-:W-:Y:S01]  /*ac10*/  @!P3 IMAD R101, R101, R17, R2 ;  /* 0x000000116565b224 */ /* 0x000fe200078e0202 */
[----:B------:R-:W-:Y:S04]  /*ac20*/  BSSY B1, `(.L_x_442) ;  /* 0x0000006000017945 */ /* 0x000fe80003800000 */
[----:B------:R0:W-:Y:S01]  /*ac30*/  @!P3 STG.E.U8 desc[UR36][R6.64+0x99], R101 ;  /* 0x000099650600b986 */ /* 0x0001e2000c101124 */
[----:B------:R-:W-:Y:S05]  /*ac40*/  @P5 BRA `(.L_x_443) ;  /* 0x00000000000c5947 */ /* 0x000fea0003800000 */
[----:B------:R-:W0:Y:S02]  /*ac50*/  LDG.E.U8 R16, desc[UR36][R154.64+0x98] ;  /* 0x000098249a107981 */ /* 0x000e24000c1e1100 */
[----:B0-----:R-:W-:-:S05]  /*ac60*/  PRMT R3, R16, 0x8880, RZ ;  /* 0x0000888010037816 */ /* 0x001fca00000000ff */
[----:B------:R-:W-:-:S07]  /*ac70*/  IMAD R2, R3, R18, RZ ;  /* 0x0000001203027224 */ /* 0x000fce00078e02ff */
.L_x_443:
[----:B------:R-:W-:Y:S05]  /*ac80*/  BSYNC B1 ;  /* 0x0000000000017941 */ /* 0x000fea0003800000 */
.L_x_442:
[----:B0-----:R-:W-:Y:S01]  /*ac90*/  @!P5 IMAD R3, R102, R17, R2 ;  /* 0x000000116603d224 */ /* 0x001fe200078e0202 */
[----:B------:R-:W-:Y:S04]  /*aca0*/  BSSY B1, `(.L_x_444) ;  /* 0x0000006000017945 */ /* 0x000fe80003800000 */
[----:B------:R0:W-:Y:S01]  /*acb0*/  @!P5 STG.E.U8 desc[UR36][R8.64+0x98], R3 ;  /* 0x000098030800d986 */ /* 0x0001e2000c101124 */
[----:B------:R-:W-:Y:S05]  /*acc0*/  @P6 BRA `(.L_x_445) ;  /* 0x00000000000c6947 */ /* 0x000fea0003800000 */
[----:B------:R-:W0:Y:S02]  /*acd0*/  LDG.E.U8 R16, desc[UR36][R154.64+0x99] ;  /* 0x000099249a107981 */ /* 0x000e24000c1e1100 */
[----:B0-----:R-:W-:-:S05]  /*ace0*/  PRMT R3, R16, 0x8880, RZ ;  /* 0x0000888010037816 */ /* 0x001fca00000000ff */
[----:B------:R-:W-:-:S07]  /*acf0*/  IMAD R2, R3, R18, RZ ;  /* 0x0000001203027224 */ /* 0x000fce00078e02ff */
.L_x_445:
[----:B------:R-:W-:Y:S05]  /*ad00*/  BSYNC B1 ;  /* 0x0000000000017941 */ /* 0x000fea0003800000 */
.L_x_444:
[----:B------:R-:W-:Y:S01]  /*ad10*/  @!P6 IMAD R103, R103, R17, R2 ;  /* 0x000000116767e224 */ /* 0x000fe200078e0202 */
[----:B------:R-:W-:Y:S04]  /*ad20*/  BSSY B1, `(.L_x_446) ;  /* 0x0000006000017945 */ /* 0x000fe80003800000 */
[----:B------:R0:W-:Y:S01]  /*ad30*/  @!P6 STG.E.U8 desc[UR36][R8.64+0x99], R103 ;  /* 0x000099670800e986 */ /* 0x0001e2000c101124 */
[----:B------:R-:W-:Y:S05]  /*ad40*/  @P1 BRA `(.L_x_447) ;  /* 0x00000000000c1947 */ /* 0x000fea0003800000 */
[----:B------:R-:W0:Y:S02]  /*ad50*/  LDG.E.U8 R16, desc[UR36][R14.64+0xa0] ;  /* 0x0000a0240e107981 */ /* 0x000e24000c1e1100 */
[----:B0-----:R-:W-:-:S05]  /*ad60*/  PRMT R3, R16, 0x8880, RZ ;  /* 0x0000888010037816 */ /* 0x001fca00000000ff */
[----:B------:R-:W-:-:S07]  /*ad70*/  IMAD R2, R3, R18, RZ ;  /* 0x0000001203027224 */ /* 0x000fce00078e02ff */
.L_x_447:
[----:B------:R-:W-:Y:S05]  /*ad80*/  BSYNC B1 ;  /* 0x0000000000017941 */ /* 0x000fea0003800000 */
.L_x_446:
        /* <DEDUP_REMOVED lines=12> */
.L_x_449:
[----:B------:R-:W-:Y:S05]  /*ae50*/  BSYNC B1 ;  /* 0x0000000000017941 */ /* 0x000fea0003800000 */
.L_x_448:
[----:B------:R-:W-:Y:S01]  /*ae60*/  @!P4 IMAD R105, R105, R17, R2 ;  /* 0x000000116969c224 */ /* 0x000fe200078e0202 */
[----:B------:R-:W-:Y:S04]  /*ae70*/  BSSY B1, `(.L_x_450) ;  /* 0x0000006000017945 */ /* 0x000fe80003800000 */
[----:B------:R0:W-:Y:S01]  /*ae80*/  @!P4 STG.E.U8 desc[UR36][R6.64+0xa1], R105 ;  /* 0x0000a1690600c986 */ /* 0x0001e2000c101124 */
[----:B------:R-:W-:Y:S05]  /*ae90*/  @P3 BRA `(.L_x_451) ;  /* 0x00000000000c3947 */ /* 0x000fea0003800000 */
[----:B------:R-:W0:Y:S02]  /*aea0*/  LDG.E.U8 R16, desc[UR36][R154.64+0xa0] ;  /* 0x0000a0249a107981 */ /* 0x000e24000c1e1100 */
[----:B0-----:R-:W-:-:S05]  /*aeb0*/  PRMT R3, R16, 0x8880, RZ ;  /* 0x0000888010037816 */ /* 0x001fca00000000ff */
[----:B------:R-:W-:-:S07]  /*aec0*/  IMAD R2, R3, R18, RZ ;  /* 0x0000001203027224 */ /* 0x000fce00078e02ff */
.L_x_451:
[----:B------:R-:W-:Y:S05]  /*aed0*/  BSYNC B1 ;  /* 0x0000000000017941 */ /* 0x000fea0003800000 */
.L_x_450:
[----:B0-----:R-:W-:Y:S01]  /*aee0*/  @!P3 IMAD R3, R106, R17, R2 ;  /* 0x000000116a03b224 */ /* 0x001fe200078e0202 */
[----:B------:R-:W-:Y:S04]  /*aef0*/  BSSY B1, `(.L_x_452) ;  /* 0x0000006000017945 */ /* 0x000fe80003800000 */
[----:B------:R0:W-:Y:S01]  /*af00*/  @!P3 STG.E.U8 desc[UR36][R8.64+0xa0], R3 ;  /* 0x0000a0030800b986 */ /* 0x0001e2000c101124 */
[----:B------:R-:W-:Y:S05]  /*af10*/  @P5 BRA `(.L_x_453) ;  /* 0x00000000000c5947 */ /* 0x000fea0003800000 */
[----:B------:R-:W0:Y:S02]  /*af20*/  LDG.E.U8 R16, desc[UR36][R154.64+0xa1] ;  /* 0x0000a1249a107981 */ /* 0x000e24000c1e1100 */
[----:B0-----:R-:W-:-:S05]  /*af30*/  PRMT R3, R16, 0x8880, RZ ;  /* 0x0000888010037816 */ /* 0x001fca00000000ff */
[----:B------:R-:W-:-:S07]  /*af40*/  IMAD R2, R3, R18, RZ ;  /* 0x0000001203027224 */ /* 0x000fce00078e02ff */
.L_x_453:
[----:B------:R-:W-:Y:S05]  /*af50*/  BSYNC B1 ;  /* 0x0000000000017941 */ /* 0x000fea0003800000 */
.L_x_452:
[----:B------:R-:W-:Y:S01]  /*af60*/  @!P5 IMAD R107, R107, R17, R2 ;  /* 0x000000116b6bd224 */ /* 0x000fe200078e0202 */
[----:B------:R-:W-:Y:S04]  /*af70*/  BSSY B1, `(.L_x_454) ;  /* 0x0000006000017945 */ /* 0x000fe80003800000 */
[----:B------:R0:W-:Y:S01]  /*af80*/  @!P5 STG.E.U8 desc[UR36][R8.64+0xa1], R107 ;  /* 0x0000a16b0800d986 */ /* 0x0001e2000c101124 */
[----:B------:R-:W-:Y:S05]  /*af90*/  @P6 BRA `(.L_x_455) ;  /* 0x00000000000c6947 */ /* 0x000fea0003800000 */
[----:B------:R-:W0:Y:S02]  /*afa0*/  LDG.E.U8 R16, desc[UR36][R14.64+0xa8] ;  /* 0x0000a8240e107981 */ /* 0x000e24000c1e1100 */
[----:B0-----:R-:W-:-:S05]  /*afb0*/  PRMT R3, R16, 0x8880, RZ ;  /* 0x0000888010037816 */ /* 0x001fca00000000ff */
[----:B------:R-:W-:-:S07]  /*afc0*/  IMAD R2, R3, R18, RZ ;  /* 0x0000001203027224 */ /* 0x000fce00078e02ff */
.L_x_455:
[----:B------:R-:W-:Y:S05]  /*afd0*/  BSYNC B1 ;  /* 0x0000000000017941 */ /* 0x000fea0003800000 */
.L_x_454:
[----:B0-----:R-:W-:Y:S01]  /*afe0*/  @!P6 IMAD R3, R108, R17, R2 ;  /* 0x000000116c03e224 */ /* 0x001fe200078e0202 */
[----:B------:R-:W-:Y:S04]  /*aff0*/  BSSY B1, `(.L_x_456) ;  /* 0x0000006000017945 */ /* 0x000fe80003800000 */
[----:B------:R0:W-:Y:S01]  /*b000*/  @!P6 STG.E.U8 desc[UR36][R6.64+0xa8], R3 ;  /* 0x0000a8030600e986 */ /* 0x0001e2000c101124 */
[----:B------:R-:W-:Y:S05]  /*b010*/  @P1 BRA `(.L_x_457) ;  /* 0x00000000000c1947 */ /* 0x000fea0003800000 */
[----:B------:R-:W0:Y:S02]  /*b020*/  LDG.E.U8 R16, desc[UR36][R14.64+0xa9] ;  /* 0x0000a9240e107981 */ /* 0x000e24000c1e1100 */
[----:B0-----:R-:W-:-:S05]  /*b030*/  PRMT R3, R16, 0x8880, RZ ;  /* 0x0000888010037816 */ /* 0x001fca00000000ff */
[----:B------:R-:W-:-:S07]  /*b040*/  IMAD R2, R3, R18, RZ ;  /* 0x0000001203027224 */ /* 0x000fce00078e02ff */
.L_x_457:
[----:B------:R-:W-:Y:S05]  /*b050*/  BSYNC B1 ;  /* 0x0000000000017941 */ /* 0x000fea0003800000 */
.L_x_456:
        /* <DEDUP_REMOVED lines=12> */
.L_x_459:
[----:B------:R-:W-:Y:S05]  /*b120*/  BSYNC B1 ;  /* 0x0000000000017941 */ /* 0x000fea0003800000 */
.L_x_458:
[----:B0-----:R-:W-:Y:S01]  /*b130*/  @!P4 IMAD R3, R110, R17, R2 ;  /* 0x000000116e03c224 */ /* 0x001fe200078e0202 */
[----:B------:R-:W-:Y:S04]  /*b140*/  BSSY B1, `(.L_x_460) ;  /* 0x0000006000017945 */ /* 0x000fe80003800000 */
[----:B------:R0:W-:Y:S01]  /*b150*/  @!P4 STG.E.U8 desc[UR36][R8.64+0xa8], R3 ;  /* 0x0000a8030800c986 */ /* 0x0001e2000c101124 */
[----:B------:R-:W-:Y:S05]  /*b160*/  @P3 BRA `(.L_x_461) ;  /* 0x00000000000c3947 */ /* 0x000fea0003800000 */
[----:B------:R-:W0:Y:S02]  /*b170*/  LDG.E.U8 R16, desc[UR36][R154.64+0xa9] ;  /* 0x0000a9249a107981 */ /* 0x000e24000c1e1100 */
[----:B0-----:R-:W-:-:S05]  /*b180*/  PRMT R3, R16, 0x8880, RZ ;  /* 0x0000888010037816 */ /* 0x001fca00000000ff */
[----:B------:R-:W-:-:S07]  /*b190*/  IMAD R2, R3, R18, RZ ;  /* 0x0000001203027224 */ /* 0x000fce00078e02ff */
.L_x_461:
[----:B------:R-:W-:Y:S05]  /*b1a0*/  BSYNC B1 ;  /* 0x0000000000017941 */ /* 0x000fea0003800000 */
.L_x_460:
[----:B------:R-:W-:Y:S01]  /*b1b0*/  @!P3 IMAD R111, R111, R17, R2 ;  /* 0x000000116f6fb224 */ /* 0x000fe200078e0202 */
[----:B------:R-:W-:Y:S04]  /*b1c0*/  BSSY B1, `(.L_x_462) ;  /* 0x0000006000017945 */ /* 0x000fe80003800000 */
[----:B------:R0:W-:Y:S01]  /*b1d0*/  @!P3 STG.E.U8 desc[UR36][R8.64+0xa9], R111 ;  /* 0x0000a96f0800b986 */ /* 0x0001e2000c101124 */
[----:B------:R-:W-:Y:S05]  /*b1e0*/  @P5 BRA `(.L_x_463) ;  /* 0x00000000000c5947 */ /* 0x000fea0003800000 */
[----:B------:R-:W0:Y:S02]  /*b1f0*/  LDG.E.U8 R16, desc[UR36][R14.64+0xb0] ;  /* 0x0000b0240e107981 */ /* 0x000e24000c1e1100 */
[----:B0-----:R-:W-:-:S05]  /*b200*/  PRMT R3, R16, 0x8880, RZ ;  /* 0x0000888010037816 */ /* 0x001fca00000000ff */
[----:B------:R-:W-:-:S07]  /*b210*/  IMAD R2, R3, R18, RZ ;  /* 0x0000001203027224 */ /* 0x000fce00078e02ff */
.L_x_463:
[----:B------:R-:W-:Y:S05]  /*b220*/  BSYNC B1 ;  /* 0x0000000000017941 */ /* 0x000fea0003800000 */
.L_x_462:
[----:B0-----:R-:W-:Y:S01]  /*b230*/  @!P5 IMAD R3, R112, R17, R2 ;  /* 0x000000117003d224 */ /* 0x001fe200078e0202 */
[----:B------:R-:W-:Y:S04]  /*b240*/  BSSY B1, `(.L_x_464) ;  /* 0x0000006000017945 */ /* 0x000fe80003800000 */
[----:B------:R0:W-:Y:S01]  /*b250*/  @!P5 STG.E.U8 desc[UR36][R6.64+0xb0], R3 ;  /* 0x0000b0030600d986 */ /* 0x0001e2000c101124 */
[----:B------:R-:W-:Y:S05]  /*b260*/  @P6 BRA `(.L_x_465) ;  /* 0x00000000000c6947 */ /* 0x000fea0003800000 */
[----:B------:R-:W0:Y:S02]  /*b270*/  LDG.E.U8 R16, desc[UR36][R14.64+0xb1] ;  /* 0x0000b1240e107981 */ /* 0x000e24000c1e1100 */
[----:B0-----:R-:W-:-:S05]  /*b280*/  PRMT R3, R16, 0x8880, RZ ;  /* 0x0000888010037816 */ /* 0x001fca00000000ff */
[----:B------:R-:W-:-:S07]  /*b290*/  IMAD R2, R3, R18, RZ ;  /* 0x0000001203027224 */ /* 0x000fce00078e02ff */
.L_x_465:
[----:B------:R-:W-:Y:S05]  /*b2a0*/  BSYNC B1 ;  /* 0x0000000000017941 */ /* 0x000fea0003800000 */
.L_x_464:
[----:B------:R-:W-:Y:S01]  /*b2b0*/  @!P6 IMAD R113, R113, R17, R2 ;  /* 0x000000117171e224 */ /* 0x000fe200078e0202 */
[----:B------:R-:W-:Y:S04]  /*b2c0*/  BSSY B1, `(.L_x_466) ;  /* 0x0000006000017945 */ /* 0x000fe80003800000 */
[----:B------:R0:W-:Y:S01]  /*b2d0*/  @!P6 STG.E.U8 desc[UR36][R6.64+0xb1], R113 ;  /* 0x0000b1710600e986 */ /* 0x0001e2000c101124 */
[----:B------:R-:W-:Y:S05]  /*b2e0*/  @P1 BRA `(.L_x_467) ;  /* 0x00000000000c1947 */ /* 0x000fea0003800000 */
[----:B------:R-:W0:Y:S02]  /*b2f0*/  LDG.E.U8 R16, desc[UR36][R154.64+0xb0] ;  /* 0x0000b0249a107981 */ /* 0x000e24000c1e1100 */
[----:B0-----:R-:W-:-:S05]  /*b300*/  PRMT R3, R16, 0x8880, RZ ;  /* 0x0000888010037816 */ /* 0x001fca00000000ff */
[----:B------:R-:W-:-:S07]  /*b310*/  IMAD R2, R3, R18, RZ ;  /* 0x0000001203027224 */ /* 0x000fce00078e02ff */
.L_x_467:
[----:B------:R-:W-:Y:S05]  /*b320*/  BSYNC B1 ;  /* 0x0000000000017941 */ /* 0x000fea0003800000 */
.L_x_466:
        /* <DEDUP_REMOVED lines=12> */
.L_x_469:
[----:B------:R-:W-:Y:S05]  /*b3f0*/  BSYNC B1 ;  /* 0x0000000000017941 */ /* 0x000fea0003800000 */
.L_x_468:
[----:B------:R-:W-:Y:S01]  /*b400*/  @!P4 IMAD R115, R115, R17, R2 ;  /* 0x000000117373c224 */ /* 0x000fe200078e0202 */
[----:B------:R-:W-:Y:S04]  /*b410*/  BSSY B1, `(.L_x_470) ;  /* 0x0000006000017945 */ /* 0x000fe80003800000 */
[----:B------:R0:W-:Y:S01]  /*b420*/  @!P4 STG.E.U8 desc[UR36][R8.64+0xb1], R115 ;  /* 0x0000b1730800c986 */ /* 0x0001e2000c101124 */
[----:B------:R-:W-:Y:S05]  /*b430*/  @P3 BRA `(.L_x_471) ;  /* 0x00000000000c3947 */ /* 0x000fea0003800000 */
[----:B------:R-:W0:Y:S02]  /*b440*/  LDG.E.U8 R16, desc[UR36][R14.64+0xb8] ;  /* 0x0000b8240e107981 */ /* 0x000e24000c1e1100 */
[----:B0-----:R-:W-:-:S05]  /*b450*/  PRMT R3, R16, 0x8880, RZ ;  /* 0x0000888010037816 */ /* 0x001fca00000000ff */
[----:B------:R-:W-:-:S07]  /*b460*/  IMAD R2, R3, R18, RZ ;  /* 0x0000001203027224 */ /* 0x000fce00078e02ff */
.L_x_471:
[----:B------:R-:W-:Y:S05]  /*b470*/  BSYNC B1 ;  /* 0x0000000000017941 */ /* 0x000fea0003800000 */
.L_x_470:
[----:B0-----:R-:W-:Y:S01]  /*b480*/  @!P3 IMAD R3, R116, R17, R2 ;  /* 0x000000117403b224 */ /* 0x001fe200078e0202 */
[----:B------:R-:W-:Y:S04]  /*b490*/  BSSY B1, `(.L_x_472) ;  /* 0x0000006000017945 */ /* 0x000fe80003800000 */
[----:B------:R0:W-:Y:S01]  /*b4a0*/  @!P3 STG.E.U8 desc[UR36][R6.64+0xb8], R3 ;  /* 0x0000b8030600b986 */ /* 0x0001e2000c101124 */
[----:B------:R-:W-:Y:S05]  /*b4b0*/  @P5 BRA `(.L_x_473) ;  /* 0x00000000000c5947 */ /* 0x000fea0003800000 */
[----:B------:R-:W0:Y:S02]  /*b4c0*/  LDG.E.U8 R16, desc[UR36][R14.64+0xb9] ;  /* 0x0000b9240e107981 */ /* 0x000e24000c1e1100 */
[----:B0-----:R-:W-:-:S05]  /*b4d0*/  PRMT R3, R16, 0x8880, RZ ;  /* 0x0000888010037816 */ /* 0x001fca00000000ff */
[----:B------:R-:W-:-:S07]  /*b4e0*/  IMAD R2, R3, R18, RZ ;  /* 0x0000001203027224 */ /* 0x000fce00078e02ff */
.L_x_473:
[----:B------:R-:W-:Y:S05]  /*b4f0*/  BSYNC B1 ;  /* 0x0000000000017941 */ /* 0x000fea0003800000 */
.L_x_472:
[----:B------:R-:W-:Y:S01]  /*b500*/  @!P5 IMAD R117, R117, R17, R2 ;  /* 0x000000117575d224 */ /* 0x000fe200078e0202 */
[----:B------:R-:W-:Y:S04]  /*b510*/  BSSY B1, `(.L_x_474) ;  /* 0x0000006000017945 */ /* 0x000fe80003800000 */
[----:B------:R0:W-:Y:S01]  /*b520*/  @!P5 STG.E.U8 desc[UR36][R6.64+0xb9], R117 ;  /* 0x0000b9750600d986 */ /* 0x0001e2000c101124 */
[----:B------:R-:W-:Y:S05]  /*b530*/  @P6 BRA `(.L_x_475) ;  /* 0x00000000000c6947 */ /* 0x000fea0003800000 */
[----:B------:R-:W0:Y:S02]  /*b540*/  LDG.E.U8 R16, desc[UR36][R154.64+0xb8] ;  /* 0x0000b8249a107981 */ /* 0x000e24000c1e1100 */
[----:B0-----:R-:W-:-:S05]  /*b550*/  PRMT R3, R16, 0x8880, RZ ;  /* 0x0000888010037816 */ /* 0x001fca00000000ff */
[----:B------:R-:W-:-:S07]  /*b560*/  IMAD R2, R3, R18, RZ ;  /* 0x0000001203027224 */ /* 0x000fce00078e02ff */
.L_x_475:
[----:B------:R-:W-:Y:S05]  /*b570*/  BSYNC B1 ;  /* 0x0000000000017941 */ /* 0x000fea0003800000 */
.L_x_474:
[----:B0-----:R-:W-:Y:S01]  /*b580*/  @!P6 IMAD R3, R118, R17, R2 ;  /* 0x000000117603e224 */ /* 0x001fe200078e0202 */
[----:B------:R-:W-:Y:S04]  /*b590*/  BSSY B1, `(.L_x_476) ;  /* 0x0000006000017945 */ /* 0x000fe80003800000 */
[----:B------:R0:W-:Y:S01]  /*b5a0*/  @!P6 STG.E.U8 desc[UR36][R8.64+0xb8], R3 ;  /* 0x0000b8030800e986 */ /* 0x0001e2000c101124 */
[----:B------:R-:W-:Y:S05]  /*b5b0*/  @P1 BRA `(.L_x_477) ;  /* 0x00000000000c1947 */ /* 0x000fea0003800000 */
[----:B------:R-:W0:Y:S02]  /*b5c0*/  LDG.E.U8 R16, desc[UR36][R154.64+0xb9] ;  /* 0x0000b9249a107981 */ /* 0x000e24000c1e1100 */
[----:B0-----:R-:W-:-:S05]  /*b5d0*/  PRMT R3, R16, 0x8880, RZ ;  /* 0x0000888010037816 */ /* 0x001fca00000000ff */
[----:B------:R-:W-:-:S07]  /*b5e0*/  IMAD R2, R3, R18, RZ ;  /* 0x0000001203027224 */ /* 0x000fce00078e02ff */
.L_x_477:
[----:B------:R-:W-:Y:S05]  /*b5f0*/  BSYNC B1 ;  /* 0x0000000000017941 */ /* 0x000fea0003800000 */
.L_x_476:
        /* <DEDUP_REMOVED lines=12> */
.L_x_479:
[----:B------:R-:W-:Y:S05]  /*b6c0*/  BSYNC B1 ;  /* 0x0000000000017941 */ /* 0x000fea0003800000 */
.L_x_478:
[----:B0-----:R-:W-:Y:S01]  /*b6d0*/  @!P4 IMAD R3, R120, R17, R2 ;  /* 0x000000117803c224 */ /* 0x001fe200078e0202 */
[----:B------:R-:W-:Y:S04]  /*b6e0*/  BSSY B1, `(.L_x_480) ;  /* 0x0000006000017945 */ /* 0x000fe80003800000 */
[----:B------:R0:W-:Y:S01]  /*b6f0*/  @!P4 STG.E.U8 desc[UR36][R6.64+0xc0], R3 ;  /* 0x0000c0030600c986 */ /* 0x0001e2000c101124 */
[----:B------:R-:W-:Y:S05]  /*b700*/  @P3 BRA `(.L_x_481) ;  /* 0x00000000000c3947 */ /* 0x000fea0003800000 */
[----:B------:R-:W0:Y:S02]  /*b710*/  LDG.E.U8 R16, desc[UR36][R14.64+0xc1] ;  /* 0x0000c1240e107981 */ /* 0x000e24000c1e1100 */
[----:B0-----:R-:W-:-:S05]  /*b720*/  PRMT R3, R16, 0x8880, RZ ;  /* 0x0000888010037816 */ /* 0x001fca00000000ff */
[----:B------:R-:W-:-:S07]  /*b730*/  IMAD R2, R3, R18, RZ ;  /* 0x0000001203027224 */ /* 0x000fce00078e02ff */
.L_x_481:
[----:B------:R-:W-:Y:S05]  /*b740*/  BSYNC B1 ;  /* 0x0000000000017941 */ /* 0x000fea0003800000 */
.L_x_480:
[----:B------:R-:W-:Y:S01]  /*b750*/  @!P3 IMAD R121, R121, R17, R2 ;  /* 0x000000117979b224 */ /* 0x000fe200078e0202 */
[----:B------:R-:W-:Y:S04]  /*b760*/  BSSY B1, `(.L_x_482) ;  /* 0x0000006000017945 */ /* 0x000fe80003800000 */
[----:B------:R0:W-:Y:S01]  /*b770*/  @!P3 STG.E.U8 desc[UR36][R6.64+0xc1], R121 ;  /* 0x0000c1790600b986 */ /* 0x0001e2000c101124 */
[----:B------:R-:W-:Y:S05]  /*b780*/  @P5 BRA `(.L_x_483) ;  /* 0x00000000000c5947 */ /* 0x000fea0003800000 */
[----:B------:R-:W0:Y:S02]  /*b790*/  LDG.E.U8 R16, desc[UR36][R154.64+0xc0] ;  /* 0x0000c0249a107981 */ /* 0x000e24000c1e1100 */
[----:B0-----:R-:W-:-:S05]  /*b7a0*/  PRMT R3, R16, 0x8880, RZ ;  /* 0x0000888010037816 */ /* 0x001fca00000000ff */
[----:B------:R-:W-:-:S07]  /*b7b0*/  IMAD R2, R3, R18, RZ ;  /* 0x0000001203027224 */ /* 0x000fce00078e02ff */
.L_x_483:
[----:B------:R-:W-:Y:S05]  /*b7c0*/  BSYNC B1 ;  /* 0x0000000000017941 */ /* 0x000fea0003800000 */
.L_x_482:
[----:B0-----:R-:W-:Y:S01]  /*b7d0*/  @!P5 IMAD R3, R122, R17, R2 ;  /* 0x000000117a03d224 */ /* 0x001fe200078e0202 */
[----:B------:R-:W-:Y:S04]  /*b7e0*/  BSSY B1, `(.L_x_484) ;  /* 0x0000006000017945 */ /* 0x000fe80003800000 */
[----:B------:R0:W-:Y:S01]  /*b7f0*/  @!P5 STG.E.U8 desc[UR36][R8.64+0xc0], R3 ;  /* 0x0000c0030800d986 */ /* 0x0001e2000c101124 */
[----:B------:R-:W-:Y:S05]  /*b800*/  @P6 BRA `(.L_x_485) ;  /* 0x00000000000c6947 */ /* 0x000fea0003800000 */
[----:B------:R-:W0:Y:S02]  /*b810*/  LDG.E.U8 R16, desc[UR36][R154.64+0xc1] ;  /* 0x0000c1249a107981 */ /* 0x000e24000c1e1100 */
[----:B0-----:R-:W-:-:S05]  /*b820*/  PRMT R3, R16, 0x8880, RZ ;  /* 0x0000888010037816 */ /* 0x001fca00000000ff */
[----:B------:R-:W-:-:S07]  /*b830*/  IMAD R2, R3, R18, RZ ;  /* 0x0000001203027224 */ /* 0x000fce00078e02ff */
.L_x_485:
[----:B------:R-:W-:Y:S05]  /*b840*/  BSYNC B1 ;  /* 0x0000000000017941 */ /* 0x000fea0003800000 */
.L_x_484:
[----:B------:R-:W-:Y:S01]  /*b850*/  @!P6 IMAD R123, R123, R17, R2 ;  /* 0x000000117b7be224 */ /* 0x000fe200078e0202 */
[----:B------:R-:W-:Y:S04]  /*b860*/  BSSY B1, `(.L_x_486) ;  /* 0x0000006000017945 */ /* 0x000fe80003800000 */
[----:B------:R0:W-:Y:S01]  /*b870*/  @!P6 STG.E.U8 desc[UR36][R8.64+0xc1], R123 ;  /* 0x0000c17b0800e986 */ /* 0x0001e2000c101124 */
[----:B------:R-:W-:Y:S05]  /*b880*/  @P1 BRA `(.L_x_487) ;  /* 0x00000000000c1947 */ /* 0x000fea0003800000 */
[----:B------:R-:W0:Y:S02]  /*b890*/  LDG.E.U8 R16, desc[UR36][R14.64+0xc8] ;  /* 0x0000c8240e107981 */ /* 0x000e24000c1e1100 */
[----:B0-----:R-:W-:-:S05]  /*b8a0*/  PRMT R3, R16, 0x8880, RZ ;  /* 0x0000888010037816 */ /* 0x001fca00000000ff */
[----:B------:R-:W-:-:S07]  /*b8b0*/  IMAD R2, R3, R18, RZ ;  /* 0x0000001203027224 */ /* 0x000fce00078e02ff */
.L_x_487:
[----:B------:R-:W-:Y:S05]  /*b8c0*/  BSYNC B1 ;  /* 0x0000000000017941 */ /* 0x000fea0003800000 */
.L_x_486:
        /* <DEDUP_REMOVED lines=12> */
.L_x_489:
[----:B------:R-:W-:Y:S05]  /*b990*/  BSYNC B1 ;  /* 0x0000000000017941 */ /* 0x000fea0003800000 */
.L_x_488:
[----:B------:R-:W-:Y:S01]  /*b9a0*/  @!P4 IMAD R125, R125, R17, R2 ;  /* 0x000000117d7dc224 */ /* 0x000fe200078e0202 */
[----:B------:R-:W-:Y:S04]  /*b9b0*/  BSSY B1, `(.L_x_490) ;  /* 0x0000006000017945 */ /* 0x000fe80003800000 */
[----:B------:R0:W-:Y:S01]  /*b9c0*/  @!P4 STG.E.U8 desc[UR36][R6.64+0xc9], R125 ;  /* 0x0000c97d0600c986 */ /* 0x0001e2000c101124 */
[----:B------:R-:W-:Y:S05]  /*b9d0*/  @P3 BRA `(.L_x_491) ;  /* 0x00000000000c3947 */ /* 0x000fea0003800000 */
[----:B------:R-:W0:Y:S02]  /*b9e0*/  LDG.E.U8 R16, desc[UR36][R154.64+0xc8] ;  /* 0x0000c8249a107981 */ /* 0x000e24000c1e1100 */
[----:B0-----:R-:W-:-:S05]  /*b9f0*/  PRMT R3, R16, 0x8880, RZ ;  /* 0x0000888010037816 */ /* 0x001fca00000000ff */
[----:B------:R-:W-:-:S07]  /*ba00*/  IMAD R2, R3, R18, RZ ;  /* 0x0000001203027224 */ /* 0x000fce00078e02ff */
.L_x_491:
[----:B------:R-:W-:Y:S05]  /*ba10*/  BSYNC B1 ;  /* 0x0000000000017941 */ /* 0x000fea0003800000 */
.L_x_490:
[----:B0-----:R-:W-:Y:S01]  /*ba20*/  @!P3 IMAD R3, R126, R17, R2 ;  /* 0x000000117e03b224 */ /* 0x001fe200078e0202 */
[----:B------:R-:W-:Y:S04]  /*ba30*/  BSSY B1, `(.L_x_492) ;  /* 0x0000006000017945 */ /* 0x000fe80003800000 */
[----:B------:R0:W-:Y:S01]  /*ba40*/  @!P3 STG.E.U8 desc[UR36][R8.64+0xc8], R3 ;  /* 0x0000c8030800b986 */ /* 0x0001e2000c101124 */
[----:B------:R-:W-:Y:S05]  /*ba50*/  @P5 BRA `(.L_x_493) ;  /* 0x00000000000c5947 */ /* 0x000fea0003800000 */
[----:B------:R-:W0:Y:S02]  /*ba60*/  LDG.E.U8 R16, desc[UR36][R154.64+0xc9] ;  /* 0x0000c9249a107981 */ /* 0x000e24000c1e1100 */
[----:B0-----:R-:W-:-:S05]  /*ba70*/  PRMT R3, R16, 0x8880, RZ ;  /* 0x0000888010037816 */ /* 0x001fca00000000ff */
[----:B------:R-:W-:-:S07]  /*ba80*/  IMAD R2, R3, R18, RZ ;  /* 0x0000001203027224 */ /* 0x000fce00078e02ff */
.L_x_493:
[----:B------:R-:W-:Y:S05]  /*ba90*/  BSYNC B1 ;  /* 0x0000000000017941 */ /* 0x000fea0003800000 */
.L_x_492:
[----:B------:R-:W-:Y:S01]  /*baa0*/  @!P5 IMAD R127, R127, R17, R2 ;  /* 0x000000117f7fd224 */ /* 0x000fe200078e0202 */
[----:B------:R-:W-:Y:S04]  /*bab0*/  BSSY B1, `(.L_x_494) ;  /* 0x0000006000017945 */ /* 0x000fe80003800000 */
[----:B------:R0:W-:Y:S01]  /*bac0*/  @!P5 STG.E.U8 desc[UR36][R8.64+0xc9], R127 ;  /* 0x0000c97f0800d986 */ /* 0x0001e2000c101124 */
[----:B------:R-:W-:Y:S05]  /*bad0*/  @P6 BRA `(.L_x_495) ;  /* 0x00000000000c6947 */ /* 0x000fea0003800000 */
[----:B------:R-:W0:Y:S02]  /*bae0*/  LDG.E.U8 R16, desc[UR36][R14.64+0xd0] ;  /* 0x0000d0240e107981 */ /* 0x000e24000c1e1100 */
[----:B0-----:R-:W-:-:S05]  /*baf0*/  PRMT R3, R16, 0x8880, RZ ;  /* 0x0000888010037816 */ /* 0x001fca00000000ff */
[----:B------:R-:W-:-:S07]  /*bb00*/  IMAD R2, R3, R18, RZ ;  /* 0x0000001203027224 */ /* 0x000fce00078e02ff */
.L_x_495:
[----:B------:R-:W-:Y:S05]  /*bb10*/  BSYNC B1 ;  /* 0x0000000000017941 */ /* 0x000fea0003800000 */
.L_x_494:
[----:B0-----:R-:W-:Y:S01]  /*bb20*/  @!P6 IMAD R3, R128, R17, R2 ;  /* 0x000000118003e224 */ /* 0x001fe200078e0202 */
[----:B------:R-:W-:Y:S04]  /*bb30*/  BSSY B1, `(.L_x_496) ;  /* 0x0000006000017945 */ /* 0x000fe80003800000 */
[----:B------:R0:W-:Y:S01]  /*bb40*/  @!P6 STG.E.U8 desc[UR36][R6.64+0xd0], R3 ;  /* 0x0000d0030600e986 */ /* 0x0001e2000c101124 */
[----:B------:R-:W-:Y:S05]  /*bb50*/  @P1 BRA `(.L_x_497) ;  /* 0x00000000000c1947 */ /* 0x000fea0003800000 */
[----:B------:R-:W0:Y:S02]  /*bb60*/  LDG.E.U8 R16, desc[UR36][R14.64+0xd1] ;  /* 0x0000d1240e107981 */ /* 0x000e24000c1e1100 */
[----:B0-----:R-:W-:-:S05]  /*bb70*/  PRMT R3, R16, 0x8880, RZ ;  /* 0x0000888010037816 */ /* 0x001fca00000000ff */
[----:B------:R-:W-:-:S07]  /*bb80*/  IMAD R2, R3, R18, RZ ;  /* 0x0000001203027224 */ /* 0x000fce00078e02ff */
.L_x_497:
[----:B------:R-:W-:Y:S05]  /*bb90*/  BSYNC B1 ;  /* 0x0000000000017941 */ /* 0x000fea0003800000 */
.L_x_496:
        /* <DEDUP_REMOVED lines=12> */
.L_x_499:
[----:B------:R-:W-:Y:S05]  /*bc60*/  BSYNC B1 ;  /* 0x0000000000017941 */ /* 0x000fea0003800000 */
.L_x_498:
[----:B0-----:R-:W-:Y:S01]  /*bc70*/  @!P4 IMAD R3, R130, R17, R2 ;  /* 0x000000118203c224 */ /* 0x001fe200078e0202 */
[----:B------:R-:W-:Y:S04]  /*bc80*/  BSSY B1, `(.L_x_500) ;  /* 0x0000006000017945 */ /* 0x000fe80003800000 */
[----:B------:R0:W-:Y:S01]  /*bc90*/  @!P4 STG.E.U8 desc[UR36][R8.64+0xd0], R3 ;  /* 0x0000d0030800c986 */ /* 0x0001e2000c101124 */
[----:B------:R-:W-:Y:S05]  /*bca0*/  @P3 BRA `(.L_x_501) ;  /* 0x00000000000c3947 */ /* 0x000fea0003800000 */
[----:B------:R-:W0:Y:S02]  /*bcb0*/  LDG.E.U8 R16, desc[UR36][R154.64+0xd1] ;  /* 0x0000d1249a107981 */ /* 0x000e24000c1e1100 */
[----:B0-----:R-:W-:-:S05]  /*bcc0*/  PRMT R3, R16, 0x8880, RZ ;  /* 0x0000888010037816 */ /* 0x001fca00000000ff */
[----:B------:R-:W-:-:S07]  /*bcd0*/  IMAD R2, R3, R18, RZ ;  /* 0x0000001203027224 */ /* 0x000fce00078e02ff */
.L_x_501:
[----:B------:R-:W-:Y:S05]  /*bce0*/  BSYNC B1 ;  /* 0x0000000000017941 */ /* 0x000fea0003800000 */
.L_x_500:
[----:B------:R-:W-:Y:S01]  /*bcf0*/  @!P3 IMAD R131, R131, R17, R2 ;  /* 0x000000118383b224 */ /* 0x000fe200078e0202 */
[----:B------:R-:W-:Y:S04]  /*bd00*/  BSSY B1, `(.L_x_502) ;  /* 0x0000006000017945 */ /* 0x000fe80003800000 */
[----:B------:R0:W-:Y:S01]  /*bd10*/  @!P3 STG.E.U8 desc[UR36][R8.64+0xd1], R131 ;  /* 0x0000d1830800b986 */ /* 0x0001e2000c101124 */
[----:B------:R-:W-:Y:S05]  /*bd20*/  @P5 BRA `(.L_x_503) ;  /* 0x00000000000c5947 */ /* 0x000fea0003800000 */
[----:B------:R-:W0:Y:S02]  /*bd30*/  LDG.E.U8 R16, desc[UR36][R14.64+0xd8] ;  /* 0x0000d8240e107981 */ /* 0x000e24000c1e1100 */
[----:B0-----:R-:W-:-:S05]  /*bd40*/  PRMT R3, R16, 0x8880, RZ ;  /* 0x0000888010037816 */ /* 0x001fca00000000ff */
[----:B------:R-:W-:-:S07]  /*bd50*/  IMAD R2, R3, R18, RZ ;  /* 0x0000001203027224 */ /* 0x000fce00078e02ff */
.L_x_503:
[----:B------:R-:W-:Y:S05]  /*bd60*/  BSYNC B1 ;  /* 0x0000000000017941 */ /* 0x000fea0003800000 */
.L_x_502:
[----:B0-----:R-:W-:Y:S01]  /*bd70*/  @!P5 IMAD R3, R132, R17, R2 ;  /* 0x000000118403d224 */ /* 0x001fe200078e0202 */
[----:B------:R-:W-:Y:S04]  /*bd80*/  BSSY B1, `(.L_x_504) ;  /* 0x0000006000017945 */ /* 0x000fe80003800000 */
[----:B------:R0:W-:Y:S01]  /*bd90*/  @!P5 STG.E.U8 desc[UR36][R6.64+0xd8], R3 ;  /* 0x0000d8030600d986 */ /* 0x0001e2000c101124 */
[----:B------:R-:W-:Y:S05]  /*bda0*/  @P6 BRA `(.L_x_505) ;  /* 0x00000000000c6947 */ /* 0x000fea0003800000 */
[----:B------:R-:W0:Y:S02]  /*bdb0*/  LDG.E.U8 R16, desc[UR36][R14.64+0xd9] ;  /* 0x0000d9240e107981 */ /* 0x000e24000c1e1100 */
[----:B0-----:R-:W-:-:S05]  /*bdc0*/  PRMT R3, R16, 0x8880, RZ ;  /* 0x0000888010037816 */ /* 0x001fca00000000ff */
[----:B------:R-:W-:-:S07]  /*bdd0*/  IMAD R2, R3, R18, RZ ;  /* 0x0000001203027224 */ /* 0x000fce00078e02ff */
.L_x_505:
[----:B------:R-:W-:Y:S05]  /*bde0*/  BSYNC B1 ;  /* 0x0000000000017941 */ /* 0x000fea0003800000 */
.L_x_504:
[----:B------:R-:W-:Y:S01]  /*bdf0*/  @!P6 IMAD R133, R133, R17, R2 ;  /* 0x000000118585e224 */ /* 0x000fe200078e0202 */
[----:B------:R-:W-:Y:S04]  /*be00*/  BSSY B1, `(.L_x_506) ;  /* 0x0000006000017945 */ /* 0x000fe80003800000 */
[----:B------:R0:W-:Y:S01]  /*be10*/  @!P6 STG.E.U8 desc[UR36][R6.64+0xd9], R133 ;  /* 0x0000d9850600e986 */ /* 0x0001e2000c101124 */
[----:B------:R-:W-:Y:S05]  /*be20*/  @P1 BRA `(.L_x_507) ;  /* 0x00000000000c1947 */ /* 0x000fea0003800000 */
[----:B------:R-:W0:Y:S02]  /*be30*/  LDG.E.U8 R16, desc[UR36][R154.64+0xd8] ;  /* 0x0000d8249a107981 */ /* 0x000e24000c1e1100 */
[----:B0-----:R-:W-:-:S05]  /*be40*/  PRMT R3, R16, 0x8880, RZ ;  /* 0x0000888010037816 */ /* 0x001fca00000000ff */
[----:B------:R-:W-:-:S07]  /*be50*/  IMAD R2, R3, R18, RZ ;  /* 0x0000001203027224 */ /* 0x000fce00078e02ff */
.L_x_507:
[----:B------:R-:W-:Y:S05]  /*be60*/  BSYNC B1 ;  /* 0x0000000000017941 */ /* 0x000fea0003800000 */
.L_x_506:
        /* <DEDUP_REMOVED lines=12> */
.L_x_509:
[----:B------:R-:W-:Y:S05]  /*bf30*/  BSYNC B1 ;  /* 0x0000000000017941 */ /* 0x000fea0003800000 */
.L_x_508:
[----:B------:R-:W-:Y:S01]  /*bf40*/  @!P4 IMAD R135, R135, R17, R2 ;  /* 0x000000118787c224 */ /* 0x000fe200078e0202 */
[----:B------:R-:W-:Y:S04]  /*bf50*/  BSSY B1, `(.L_x_510) ;  /* 0x0000006000017945 */ /* 0x000fe80003800000 */
[----:B------:R0:W-:Y:S01]  /*bf60*/  @!P4 STG.E.U8 desc[UR36][R8.64+0xd9], R135 ;  /* 0x0000d9870800c986 */ /* 0x0001e2000c101124 */
[----:B------:R-:W-:Y:S05]  /*bf70*/  @P3 BRA `(.L_x_511) ;  /* 0x00000000000c3947 */ /* 0x000fea0003800000 */
[----:B------:R-:W0:Y:S02]  /*bf80*/  LDG.E.U8 R16, desc[UR36][R14.64+0xe0] ;  /* 0x0000e0240e107981 */ /* 0x000e24000c1e1100 */
[----:B0-----:R-:W-:-:S05]  /*bf90*/  PRMT R3, R16, 0x8880, RZ ;  /* 0x0000888010037816 */ /* 0x001fca00000000ff */
[----:B------:R-:W-:-:S07]  /*bfa0*/  IMAD R2, R3, R18, RZ ;  /* 0x0000001203027224 */ /* 0x000fce00078e02ff */
.L_x_511:
[----:B------:R-:W-:Y:S05]  /*bfb0*/  BSYNC B1 ;  /* 0x0000000000017941 */ /* 0x000fea0003800000 */
.L_x_510:
[----:B0-----:R-:W-:Y:S01]  /*bfc0*/  @!P3 IMAD R3, R136, R17, R2 ;  /* 0x000000118803b224 */ /* 0x001fe200078e0202 */
[----:B------:R-:W-:Y:S04]  /*bfd0*/  BSSY B1, `(.L_x_512) ;  /* 0x0000006000017945 */ /* 0x000fe80003800000 */
[----:B------:R0:W-:Y:S01]  /*bfe0*/  @!P3 STG.E.U8 desc[UR36][R6.64+0xe0], R3 ;  /* 0x0000e0030600b986 */ /* 0x0001e2000c101124 */
[----:B------:R-:W-:Y:S05]  /*bff0*/  @P5 BRA `(.L_x_513) ;  /* 0x00000000000c5947 */ /* 0x000fea0003800000 */
[----:B------:R-:W0:Y:S02]  /*c000*/  LDG.E.U8 R16, desc[UR36][R14.64+0xe1] ;  /* 0x0000e1240e107981 */ /* 0x000e24000c1e1100 */
[----:B0-----:R-:W-:-:S05]  /*c010*/  PRMT R3, R16, 0x8880, RZ ;  /* 0x0000888010037816 */ /* 0x001fca00000000ff */
[----:B------:R-:W-:-:S07]  /*c020*/  IMAD R2, R3, R18, RZ ;  /* 0x0000001203027224 */ /* 0x000fce00078e02ff */
.L_x_513:
[----:B------:R-:W-:Y:S05]  /*c030*/  BSYNC B1 ;  /* 0x0000000000017941 */ /* 0x000fea0003800000 */
.L_x_512:
[----:B------:R-:W-:Y:S01]  /*c040*/  @!P5 IMAD R137, R137, R17, R2 ;  /* 0x000000118989d224 */ /* 0x000fe200078e0202 */
[----:B------:R-:W-:Y:S04]  /*c050*/  BSSY B1, `(.L_x_514) ;  /* 0x0000006000017945 */ /* 0x000fe80003800000 */
[----:B------:R0:W-:Y:S01]  /*c060*/  @!P5 STG.E.U8 desc[UR36][R6.64+0xe1], R137 ;  /* 0x0000e1890600d986 */ /* 0x0001e2000c101124 */
[----:B------:R-:W-:Y:S05]  /*c070*/  @P6 BRA `(.L_x_515) ;  /* 0x00000000000c6947 */ /* 0x000fea0003800000 */
[----:B------:R-:W0:Y:S02]  /*c080*/  LDG.E.U8 R16, desc[UR36][R154.64+0xe0] ;  /* 0x0000e0249a107981 */ /* 0x000e24000c1e1100 */
[----:B0-----:R-:W-:-:S05]  /*c090*/  PRMT R3, R16, 0x8880, RZ ;  /* 0x0000888010037816 */ /* 0x001fca00000000ff */
[----:B------:R-:W-:-:S07]  /*c0a0*/  IMAD R2, R3, R18, RZ ;  /* 0x0000001203027224 */ /* 0x000fce00078e02ff */
.L_x_515:
[----:B------:R-:W-:Y:S05]  /*c0b0*/  BSYNC B1 ;  /* 0x0000000000017941 */ /* 0x000fea0003800000 */
.L_x_514:
[----:B0-----:R-:W-:Y:S01]  /*c0c0*/  @!P6 IMAD R3, R138, R17, R2 ;  /* 0x000000118a03e224 */ /* 0x001fe200078e0202 */
[----:B------:R-:W-:Y:S04]  /*c0d0*/  BSSY B1, `(.L_x_516) ;  /* 0x0000006000017945 */ /* 0x000fe80003800000 */
[----:B------:R0:W-:Y:S01]  /*c0e0*/  @!P6 STG.E.U8 desc[UR36][R8.64+0xe0], R3 ;  /* 0x0000e0030800e986 */ /* 0x0001e2000c101124 */
[----:B------:R-:W-:Y:S05]  /*c0f0*/  @P1 BRA `(.L_x_517) ;  /* 0x00000000000c1947 */ /* 0x000fea0003800000 */
[----:B------:R-:W0:Y:S02]  /*c100*/  LDG.E.U8 R16, desc[UR36][R154.64+0xe1] ;  /* 0x0000e1249a107981 */ /* 0x000e24000c1e1100 */
[----:B0-----:R-:W-:-:S05]  /*c110*/  PRMT R3, R16, 0x8880, RZ ;  /* 0x0000888010037816 */ /* 0x001fca00000000ff */
[----:B------:R-:W-:-:S07]  /*c120*/  IMAD R2, R3, R18, RZ ;  /* 0x0000001203027224 */ /* 0x000fce00078e02ff */
.L_x_517:
[----:B------:R-:W-:Y:S05]  /*c130*/  BSYNC B1 ;  /* 0x0000000000017941 */ /* 0x000fea0003800000 */
.L_x_516:
        /* <DEDUP_REMOVED lines=12> */
.L_x_519:
[----:B------:R-:W-:Y:S05]  /*c200*/  BSYNC B1 ;  /* 0x0000000000017941 */ /* 0x000fea0003800000 */
.L_x_518:
[----:B0-----:R-:W-:Y:S01]  /*c210*/  @!P5 IMAD R3, R140, R17, R2 ;  /* 0x000000118c03d224 */ /* 0x001fe200078e0202 */
[----:B------:R-:W-:Y:S04]  /*c220*/  BSSY B1, `(.L_x_520) ;  /* 0x0000006000017945 */ /* 0x000fe80003800000 */
[----:B------:R0:W-:Y:S01]  /*c230*/  @!P5 STG.E.U8 desc[UR36][R6.64+0xe8], R3 ;  /* 0x0000e8030600d986 */ /* 0x0001e2000c101124 */
[----:B------:R-:W-:Y:S05]  /*c240*/  @P3 BRA `(.L_x_521) ;  /* 0x00000000000c3947 */ /* 0x000fea0003800000 */
[----:B------:R-:W0:Y:S02]  /*c250*/  LDG.E.U8 R16, desc[UR36][R14.64+0xe9] ;  /* 0x0000e9240e107981 */ /* 0x000e24000c1e1100 */
[----:B0-----:R-:W-:-:S05]  /*c260*/  PRMT R3, R16, 0x8880, RZ ;  /* 0x0000888010037816 */ /* 0x001fca00000000ff */
[----:B------:R-:W-:-:S07]  /*c270*/  IMAD R2, R3, R18, RZ ;  /* 0x0000001203027224 */ /* 0x000fce00078e02ff */
.L_x_521:
[----:B------:R-:W-:Y:S05]  /*c280*/  BSYNC B1 ;  /* 0x0000000000017941 */ /* 0x000fea0003800000 */
.L_x_520:
[----:B------:R-:W-:Y:S01]  /*c290*/  @!P3 IMAD R141, R141, R17, R2 ;  /* 0x000000118d8db224 */ /* 0x000fe200078e0202 */
[----:B------:R-:W-:Y:S04]  /*c2a0*/  BSSY B1, `(.L_x_522) ;  /* 0x0000006000017945 */ /* 0x000fe80003800000 */
[----:B------:R0:W-:Y:S01]  /*c2b0*/  @!P3 STG.E.U8 desc[UR36][R6.64+0xe9], R141 ;  /* 0x0000e98d0600b986 */ /* 0x0001e2000c101124 */
[----:B------:R-:W-:Y:S05]  /*c2c0*/  @P1 BRA `(.L_x_523) ;  /* 0x00000000000c1947 */ /* 0x000fea0003800000 */
[----:B------:R-:W0:Y:S02]  /*c2d0*/  LDG.E.U8 R16, desc[UR36][R154.64+0xe8] ;  /* 0x0000e8249a107981 */ /* 0x000e24000c1e1100 */
[----:B0-----:R-:W-:-:S05]  /*c2e0*/  PRMT R3, R16, 0x8880, RZ ;  /* 0x0000888010037816 */ /* 0x001fca00000000ff */
[----:B------:R-:W-:-:S07]  /*c2f0*/  IMAD R2, R3, R18, RZ ;  /* 0x0000001203027224 */ /* 0x000fce00078e02ff */
.L_x_523:
[----:B------:R-:W-:Y:S05]  /*c300*/  BSYNC B1 ;  /* 0x0000000000017941 */ /* 0x000fea0003800000 */
.L_x_522:
[----:B0-----:R-:W-:Y:S01]  /*c310*/  @!P1 IMAD R3, R142, R17, R2 ;  /* 0x000000118e039224 */ /* 0x001fe200078e0202 */
[----:B------:R-:W-:Y:S04]  /*c320*/  BSSY B1, `(.L_x_524) ;  /* 0x0000006000017945 */ /* 0x000fe80003800000 */
[----:B------:R0:W-:Y:S01]  /*c330*/  @!P1 STG.E.U8 desc[UR36][R8.64+0xe8], R3 ;  /* 0x0000e80308009986 */ /* 0x0001e2000c101124 */
[----:B------:R-:W-:Y:S05]  /*c340*/  @P6 BRA `(.L_x_525) ;  /* 0x00000000000c6947 */ /* 0x000fea0003800000 */
[----:B------:R-:W0:Y:S02]  /*c350*/  LDG.E.U8 R16, desc[UR36][R154.64+0xe9] ;  /* 0x0000e9249a107981 */ /* 0x000e24000c1e1100 */
[----:B0-----:R-:W-:-:S05]  /*c360*/  PRMT R3, R16, 0x8880, RZ ;  /* 0x0000888010037816 */ /* 0x001fca00000000ff */
[----:B------:R-:W-:-:S07]  /*c370*/  IMAD R2, R3, R18, RZ ;  /* 0x0000001203027224 */ /* 0x000fce00078e02ff */
.L_x_525:
[----:B------:R-:W-:Y:S05]  /*c380*/  BSYNC B1 ;  /* 0x0000000000017941 */ /* 0x000fea0003800000 */
.L_x_524:
[----:B------:R-:W-:Y:S01]  /*c390*/  @!P6 IMAD R143, R143, R17, R2 ;  /* 0x000000118f8fe224 */ /* 0x000fe200078e0202 */
[----:B------:R-:W-:Y:S04]  /*c3a0*/  BSSY B1, `(.L_x_526) ;  /* 0x0000006000017945 */ /* 0x000fe80003800000 */
[----:B------:R0:W-:Y:S01]  /*c3b0*/  @!P6 STG.E.U8 desc[UR36][R8.64+0xe9], R143 ;  /* 0x0000e98f0800e986 */ /* 0x0001e2000c101124 */
[----:B------:R-:W-:Y:S05]  /*c3c0*/  @P4 BRA `(.L_x_527) ;  /* 0x00000000000c4947 */ /* 0x000fea0003800000 */
[----:B------:R-:W0:Y:S02]  /*c3d0*/  LDG.E.U8 R16, desc[UR36][R14.64+0xf0] ;  /* 0x0000f0240e107981 */ /* 0x000e24000c1e1100 */
[----:B0-----:R-:W-:-:S05]  /*c3e0*/  PRMT R3, R16, 0x8880, RZ ;  /* 0x0000888010037816 */ /* 0x001fca00000000ff */
[----:B------:R-:W-:-:S07]  /*c3f0*/  IMAD R2, R3, R18, RZ ;  /* 0x0000001203027224 */ /* 0x000fce00078e02ff */
.L_x_527:
[----:B------:R-:W-:Y:S05]  /*c400*/  BSYNC B1 ;  /* 0x0000000000017941 */ /* 0x000fea0003800000 */
.L_x_526:
[----:B------:R-:W-:Y:S01]  /*c410*/  ISETP.LT.OR P3, PT, R0, 0xf2, !P2 ;  /* 0x000000f20000780c */ /* 0x000fe20005761670 */
[----:B0-----:R-:W-:Y:S01]  /*c420*/  @!P4 IMAD R3, R144, R17, R2 ;  /* 0x000000119003c224 */ /* 0x001fe200078e0202 */
[----:B------:R-:W-:Y:S01]  /*c430*/  BSSY B1, `(.L_x_528) ;  /* 0x000000b000017945 */ /* 0x000fe20003800000 */
[C---:B------:R-:W-:Y:S02]  /*c440*/  ISETP.LT.OR P1, PT, R0.reuse, 0xf1, !P0 ;  /* 0x000000f10000780c */ /* 0x040fe40004721670 */
[C---:B------:R-:W-:Y:S01]  /*c450*/  ISETP.LT.OR P5, PT, R0.reuse, 0xf2, !P0 ;  /* 0x000000f20000780c */ /* 0x040fe200047a1670 */
[----:B------:R0:W-:Y:S01]  /*c460*/  @!P4 STG.E.U8 desc[UR36][R6.64+0xf0], R3 ;  /* 0x0000f0030600c986 */ /* 0x0001e2000c101124 */
[C---:B------:R-:W-:Y:S02]  /*c470*/  ISETP.LT.OR P4, PT, R0.reuse, 0xf9, !P2 ;  /* 0x000000f90000780c */ /* 0x040fe40005781670 */
[C---:B------:R-:W-:Y:S02]  /*c480*/  ISETP.LT.OR P2, PT, R0.reuse, 0xfa, !P2 ;  /* 0x000000fa0000780c */ /* 0x040fe40005741670 */
[----:B------:R-:W-:-:S02]  /*c490*/  ISETP.LT.OR P6, PT, R0, 0xf9, !P0 ;  /* 0x000000f90000780c */ /* 0x000fc400047c1670 */
[----:B------:R-:W-:Y:S11]  /*c4a0*/  @P3 BRA `(.L_x_529) ;  /* 0x00000000000c3947 */ /* 0x000ff60003800000 */
[----:B------:R-:W0:Y:S02]  /*c4b0*/  LDG.E.U8 R16, desc[UR36][R14.64+0xf1] ;  /* 0x0000f1240e107981 */ /* 0x000e24000c1e1100 */
[----:B0-----:R-:W-:-:S05]  /*c4c0*/  PRMT R3, R16, 0x8880, RZ ;  /* 0x0000888010037816 */ /* 0x001fca00000000ff */
[----:B------:R-:W-:-:S07]  /*c4d0*/  IMAD R2, R3, R18, RZ ;  /* 0x0000001203027224 */ /* 0x000fce00078e02ff */
.L_x_529:
[----:B------:R-:W-:Y:S05]  /*c4e0*/  BSYNC B1 ;  /* 0x0000000000017941 */ /* 0x000fea0003800000 */
.L_x_528:
[----:B------:R-:W-:Y:S01]  /*c4f0*/  @!P3 IMAD R145, R145, R17, R2 ;  /* 0x000000119191b224 */ /* 0x000fe200078e0202 */
[----:B------:R-:W-:Y:S04]  /*c500*/  BSSY B1, `(.L_x_530) ;  /* 0x0000006000017945 */ /* 0x000fe80003800000 */
[----:B------:R0:W-:Y:S01]  /*c510*/  @!P3 STG.E.U8 desc[UR36][R6.64+0xf1], R145 ;  /* 0x0000f1910600b986 */ /* 0x0001e2000c101124 */
[----:B------:R-:W-:Y:S05]  /*c520*/  @P1 BRA `(.L_x_531) ;  /* 0x00000000000c1947 */ /* 0x000fea0003800000 */
[----:B------:R-:W0:Y:S02]  /*c530*/  LDG.E.U8 R16, desc[UR36][R154.64+0xf0] ;  /* 0x0000f0249a107981 */ /* 0x000e24000c1e1100 */
[----:B0-----:R-:W-:-:S05]  /*c540*/  PRMT R3, R16, 0x8880, RZ ;  /* 0x0000888010037816 */ /* 0x001fca00000000ff */
[----:B------:R-:W-:-:S07]  /*c550*/  IMAD R2, R3, R18, RZ ;  /* 0x0000001203027224 */ /* 0x000fce00078e02ff */
.L_x_531:
[----:B------:R-:W-:Y:S05]  /*c560*/  BSYNC B1 ;  /* 0x0000000000017941 */ /* 0x000fea0003800000 */
.L_x_530:
[----:B0-----:R-:W-:Y:S01]  /*c570*/  @!P1 IMAD R3, R146, R17, R2 ;  /* 0x0000001192039224 */ /* 0x001fe200078e0202 */
[----:B------:R-:W-:Y:S04]  /*c580*/  BSSY B1, `(.L_x_532) ;  /* 0x0000006000017945 */ /* 0x000fe80003800000 */
[----:B------:R0:W-:Y:S01]  /*c590*/  @!P1 STG.E.U8 desc[UR36][R8.64+0xf0], R3 ;  /* 0x0000f00308009986 */ /* 0x0001e2000c101124 */
[----:B------:R-:W-:Y:S05]  /*c5a0*/  @P5 BRA `(.L_x_533) ;  /* 0x00000000000c5947 */ /* 0x000fea0003800000 */
[----:B------:R-:W0:Y:S02]  /*c5b0*/  LDG.E.U8 R16, desc[UR36][R154.64+0xf1] ;  /* 0x0000f1249a107981 */ /* 0x000e24000c1e1100 */
[----:B0-----:R-:W-:-:S05]  /*c5c0*/  PRMT R3, R16, 0x8880, RZ ;  /* 0x0000888010037816 */ /* 0x001fca00000000ff */
[----:B------:R-:W-:-:S07]  /*c5d0*/  IMAD R2, R3, R18, RZ ;  /* 0x0000001203027224 */ /* 0x000fce00078e02ff */
.L_x_533:
[----:B------:R-:W-:Y:S05]  /*c5e0*/  BSYNC B1 ;  /* 0x0000000000017941 */ /* 0x000fea0003800000 */
.L_x_532:
[----:B------:R-:W-:Y:S01]  /*c5f0*/  @!P5 IMAD R147, R147, R17, R2 ;  /* 0x000000119393d224 */ /* 0x000fe200078e0202 */
[----:B------:R-:W-:Y:S04]  /*c600*/  BSSY B1, `(.L_x_534) ;  /* 0x0000006000017945 */ /* 0x000fe80003800000 */
[----:B------:R0:W-:Y:S01]  /*c610*/  @!P5 STG.E.U8 desc[UR36][R8.64+0xf1], R147 ;  /* 0x0000f1930800d986 */ /* 0x0001e2000c101124 */
[----:B------:R-:W-:Y:S05]  /*c620*/  @P4 BRA `(.L_x_535) ;  /* 0x00000000000c4947 */ /* 0x000fea0003800000 */
[----:B------:R-:W0:Y:S02]  /*c630*/  LDG.E.U8 R16, desc[UR36][R14.64+0xf8] ;  /* 0x0000f8240e107981 */ /* 0x000e24000c1e1100 */
[----:B0-----:R-:W-:-:S05]  /*c640*/  PRMT R3, R16, 0x8880, RZ ;  /* 0x0000888010037816 */ /* 0x001fca00000000ff */
[----:B------:R-:W-:-:S07]  /*c650*/  IMAD R2, R3, R18, RZ ;  /* 0x0000001203027224 */ /* 0x000fce00078e02ff */
.L_x_535:
[----:B------:R-:W-:Y:S05]  /*c660*/  BSYNC B1 ;  /* 0x0000000000017941 */ /* 0x000fea0003800000 */
.L_x_534:
[----:B0-----:R-:W-:Y:S01]  /*c670*/  @!P4 IMAD R3, R148, R17, R2 ;  /* 0x000000119403c224 */ /* 0x001fe200078e0202 */
[----:B------:R-:W-:Y:S04]  /*c680*/  BSSY B1, `(.L_x_536) ;  /* 0x0000006000017945 */ /* 0x000fe80003800000 */
[----:B------:R0:W-:Y:S01]  /*c690*/  @!P4 STG.E.U8 desc[UR36][R6.64+0xf8], R3 ;  /* 0x0000f8030600c986 */ /* 0x0001e2000c101124 */
[----:B------:R-:W-:Y:S05]  /*c6a0*/  @P2 BRA `(.L_x_537) ;  /* 0x00000000000c2947 */ /* 0x000fea0003800000 */
[----:B------:R-:W0:Y:S02]  /*c6b0*/  LDG.E.U8 R16, desc[UR36][R14.64+0xf9] ;  /* 0x0000f9240e107981 */ /* 0x000e24000c1e1100 */
[----:B0-----:R-:W-:-:S05]  /*c6c0*/  PRMT R3, R16, 0x8880, RZ ;  /* 0x0000888010037816 */ /* 0x001fca00000000ff */
[----:B------:R-:W-:-:S07]  /*c6d0*/  IMAD R2, R3, R18, RZ ;  /* 0x0000001203027224 */ /* 0x000fce00078e02ff */
.L_x_537:
[----:B------:R-:W-:Y:S05]  /*c6e0*/  BSYNC B1 ;  /* 0x0000000000017941 */ /* 0x000fea0003800000 */
.L_x_536:
[----:B------:R-:W-:Y:S01]  /*c6f0*/  @!P2 IMAD R149, R149, R17, R2 ;  /* 0x000000119595a224 */ /* 0x000fe200078e0202 */
[----:B------:R-:W-:Y:S04]  /*c700*/  BSSY B1, `(.L_x_538) ;  /* 0x0000006000017945 */ /* 0x000fe80003800000 */
[----:B------:R0:W-:Y:S01]  /*c710*/  @!P2 STG.E.U8 desc[UR36][R6.64+0xf9], R149 ;  /* 0x0000f9950600a986 */ /* 0x0001e2000c101124 */
[----:B------:R-:W-:Y:S05]  /*c720*/  @P6 BRA `(.L_x_539) ;  /* 0x00000000000c6947 */ /* 0x000fea0003800000 */
[----:B------:R-:W0:Y:S02]  /*c730*/  LDG.E.U8 R16, desc[UR36][R154.64+0xf8] ;  /* 0x0000f8249a107981 */ /* 0x000e24000c1e1100 */
[----:B0-----:R-:W-:-:S05]  /*c740*/  PRMT R3, R16, 0x8880, RZ ;  /* 0x0000888010037816 */ /* 0x001fca00000000ff */
[----:B------:R-:W-:-:S07]  /*c750*/  IMAD R2, R3, R18, RZ ;  /* 0x0000001203027224 */ /* 0x000fce00078e02ff */
.L_x_539:
[----:B------:R-:W-:Y:S05]  /*c760*/  BSYNC B1 ;  /* 0x0000000000017941 */ /* 0x000fea0003800000 */
.L_x_538:
[----:B0-----:R-:W-:Y:S01]  /*c770*/  @!P6 IMAD R3, R150, R17, R2 ;  /* 0x000000119603e224 */ /* 0x001fe200078e0202 */
[----:B------:R-:W-:Y:S01]  /*c780*/  ISETP.LT.OR P0, PT, R0, 0xfa, !P0 ;  /* 0x000000fa0000780c */ /* 0x000fe20004701670 */
[----:B------:R-:W-:Y:S03]  /*c790*/  BSSY B1, `(.L_x_540) ;  /* 0x0000006000017945 */ /* 0x000fe60003800000 */
[----:B------:R0:W-:Y:S09]  /*c7a0*/  @!P6 STG.E.U8 desc[UR36][R8.64+0xf8], R3 ;  /* 0x0000f8030800e986 */ /* 0x0001f2000c101124 */
[----:B------:R-:W-:Y:S05]  /*c7b0*/  @P0 BRA `(.L_x_541) ;  /* 0x00000000000c0947 */ /* 0x000fea0003800000 */
[----:B------:R-:W0:Y:S02]  /*c7c0*/  LDG.E.U8 R16, desc[UR36][R154.64+0xf9] ;  /* 0x0000f9249a107981 */ /* 0x000e24000c1e1100 */
[----:B0-----:R-:W-:-:S05]  /*c7d0*/  PRMT R3, R16, 0x8880, RZ ;  /* 0x0000888010037816 */ /* 0x001fca00000000ff */
[----:B------:R-:W-:-:S07]  /*c7e0*/  IMAD R2, R3, R18, RZ ;  /* 0x0000001203027224 */ /* 0x000fce00078e02ff */
.L_x_541:
[----:B------:R-:W-:Y:S05]  /*c7f0*/  BSYNC B1 ;  /* 0x0000000000017941 */ /* 0x000fea0003800000 */
.L_x_540:
[----:B------:R-:W-:Y:S01]  /*c800*/  IMAD R151, R151, R17, R2 ;  /* 0x0000001197977224 */ /* 0x000fe200078e0202 */
[----:B------:R-:W-:Y:S06]  /*c810*/  @P0 BRA `(.L_x_542) ;  /* 0x0000003800180947 */ /* 0x000fec0003800000 */
[----:B------:R0:W-:Y:S01]  /*c820*/  STG.E.U8 desc[UR36][R8.64+0xf9], R151 ;  /* 0x0000f99708007986 */ /* 0x0001e2000c101124 */
[----:B------:R-:W-:Y:S05]  /*c830*/  BRA `(.L_x_542) ;  /* 0x0000003800107947 */ /* 0x000fea0003800000 */
.L_x_29:
[----:B------:R-:W2:Y:S04]  /*c840*/  LDL.LU R2, [R1] ;  /* 0x0000000001027983 */ /* 0x000ea80000300800 */
[----:B------:R-:W3:Y:S04]  /*c850*/  LDL.LU R3, [R1+0xc] ;  /* 0x00000c0001037983 */ /* 0x000ee80000300800 */
[----:B------:R-:W4:Y:S04]  /*c860*/  LDL.LU R12, [R1+0x14] ;  /* 0x00001400010c7983 */ /* 0x000f280000300800 */
[----:B------:R-:W5:Y:S04]  /*c870*/  LDL.LU R13, [R1+0x8c] ;  /* 0x00008c00010d7983 */ /* 0x000f680000300800 */
        /* <DEDUP_REMOVED lines=63> */
[----:B------:R-:W5:Y:S01]  /*cc70*/  LDL.LU R176, [R1+0x194] ;  /* 0x0001940001b07983 */ /* 0x000f620000300800 */
[----:B------:R-:W-:-:S03]  /*cc80*/  ISETP.GE.AND P0, PT, R19, 0x1, PT ;  /* 0x000000011300780c */ /* 0x000fc60003f06270 */
[----:B------:R-:W5:Y:S04]  /*cc90*/  LDL.LU R175, [R1+0x198] ;  /* 0x0001980001af7983 */ /* 0x000f680000300800 */
[----:B------:R-:W5:Y:S04]  /*cca0*/  LDL.LU R174, [R1+0x19c] ;  /* 0x00019c0001ae7983 */ /* 0x000f680000300800 */
[----:B------:R-:W5:Y:S04]  /*ccb0*/  LDL.LU R173, [R1+0x1a0] ;  /* 0x0001a00001ad7983 */ /* 0x000f680000300800 */
[----:B------:R-:W5:Y:S01]  /*ccc0*/  LDL.LU R172, [R1+0x1a4] ;  /* 0x0001a40001ac7983 */ /* 0x000f620000300800 */
[----:B------:R-:W-:-:S03]  /*ccd0*/  ISETP.LT.OR P1, PT, R0, 0x1, !P0 ;  /* 0x000000010000780c */ /* 0x000fc60004721670 */
        /* <DEDUP_REMOVED lines=13> */
[----:B--2---:R-:W-:-:S03]  /*cdb0*/  @!P1 IMAD R2, R2, R17, RZ ;  /* 0x0000001102029224 */ /* 0x004fc600078e02ff */
[----:B------:R-:W2:Y:S04]  /*cdc0*/  LDL.LU R158, [R1+0x1dc] ;  /* 0x0001dc00019e7983 */ /* 0x000ea80000300800 */
        /* <DEDUP_REMOVED lines=8> */
[----:B------:R0:W-:Y:S04]  /*ce50*/  @!P1 STG.E.U8 desc[UR36][R4.64], R2 ;  /* 0x0000000204009986 */ /* 0x0001e8000c101124 */
[----:B0-----:R-:W3:Y:S01]  /*ce60*/  LDL.LU R2, [R1+0x4] ;  /* 0x0000040001027983 */ /* 0x001ee20000300800 */
[----:B------:R-:W-:-:S02]  /*ce70*/  ISETP.LT.OR P1, PT, R0, 0x2, !P0 ;  /* 0x000000020000780c */ /* 0x000fc40004721670 */
[----:B------:R-:W-:-:S11]  /*ce80*/  ISETP.GE.AND P2, PT, R19, 0x9, PT ;  /* 0x000000091300780c */ /* 0x000fd60003f46270 */
[----:B---3--:R-:W-:-:S05]  /*ce90*/  @!P1 IMAD R2, R2, R17, RZ ;  /* 0x0000001102029224 */ /* 0x008fca00078e02ff */
[----:B------:R0:W-:Y:S04]  /*cea0*/  @!P1 STG.E.U8 desc[UR36][R4.64+0x1], R2 ;  /* 0x0000010204009986 */ /* 0x0001e8000c101124 */
[----:B0-----:R-:W3:Y:S01]  /*ceb0*/  LDL.LU R2, [R1+0x8] ;  /* 0x0000080001027983 */ /* 0x001ee20000300800 */
[C---:B------:R-:W-:Y:S02]  /*cec0*/  ISETP.LT.OR P1, PT, R0.reuse, 0x1, !P2 ;  /* 0x000000010000780c */ /* 0x040fe40005721670 */
[C---:B------:R-:W-:Y:S02]  /*ced0*/  ISETP.LT.OR P3, PT, R0.reuse, 0x2, !P2 ;  /* 0x000000020000780c */ /* 0x040fe40005761670 */
[----:B------:R-:W-:-:S09]  /*cee0*/  ISETP.LT.OR P4, PT, R0, 0x9, !P0 ;  /* 0x000000090000780c */ /* 0x000fd20004781670 */
[----:B---3--:R-:W-:-:S05]  /*cef0*/  @!P1 IMAD R2, R2, R17, RZ ;  /* 0x0000001102029224 */ /* 0x008fca00078e02ff */
[----:B------:R0:W-:Y:S04]  /*cf00*/  @!P1 STG.E.U8 desc[UR36][R10.64], R2 ;  /* 0x000000020a009986 */ /* 0x0001e8000c101124 */
[----:B0-----:R-:W3:Y:S01]  /*cf10*/  LDL.LU R2, [R1+0x10] ;  /* 0x0000100001027983 */ /* 0x001ee20000300800 */
[----:B------:R-:W-:Y:S01]  /*cf20*/  @!P3 IMAD R3, R3, R17, RZ ;  /* 0x000000110303b224 */ /* 0x000fe200078e02ff */
[C---:B------:R-:W-:Y:S02]  /*cf30*/  ISETP.LT.OR P1, PT, R0.reuse, 0xa, !P0 ;  /* 0x0000000a0000780c */ /* 0x040fe40004721670 */
[C---:B------:R-:W-:Y:S02]  /*cf40*/  ISETP.LT.OR P5, PT, R0.reuse, 0x9, !P2 ;  /* 0x000000090000780c */ /* 0x040fe400057a1670 */
[----:B------:R0:W-:Y:S01]  /*cf50*/  @!P3 STG.E.U8 desc[UR36][R10.64+0x1], R3 ;  /* 0x000001030a00b986 */ /* 0x0001e2000c101124 */
[----:B------:R-:W-:-:S03]  /*cf60*/  ISETP.LT.OR P6, PT, R0, 0xa, !P2 ;  /* 0x0000000a0000780c */ /* 0x000fc600057c1670 */
[----:B0-----:R-:W5:Y:S01]  /*cf70*/  LDL.LU R3, [R1+0x18] ;  /* 0x0000180001037983 */ /* 0x001f620000300800 */
[----:B---3--:R-:W-:-:S05]  /*cf80*/  @!P4 IMAD R2, R2, R17, RZ ;  /* 0x000000110202c224 */ /* 0x008fca00078e02ff */
[----:B------:R0:W-:Y:S04]  /*cf90*/  @!P4 STG.E.U8 desc[UR36][R4.64+0x8], R2 ;  /* 0x000008020400c986 */ /* 0x0001e8000c101124 */
[----:B0-----:R-:W3:Y:S01]  /*cfa0*/  LDL.LU R2, [R1+0x1c] ;  /* 0x00001c0001027983 */ /* 0x001ee20000300800 */
[-C--:B----4-:R-:W-:Y:S02]  /*cfb0*/  @!P1 IMAD R12, R12, R17.reuse, RZ ;  /* 0x000000110c0c9224 */ /* 0x090fe400078e02ff */
[----:B-----5:R-:W-:-:S03]  /*cfc0*/  @!P5 IMAD R3, R3, R17, RZ ;  /* 0x000000110303d224 */ /* 0x020fc600078e02ff */
[----:B------:R0:W-:Y:S04]  /*cfd0*/  @!P1 STG.E.U8 desc[UR36][R4.64+0x9], R12 ;  /* 0x0000090c04009986 */ /* 0x0001e8000c101124 */
[----:B------:R1:W-:Y:S04]  /*cfe0*/  @!P5 STG.E.U8 desc[UR36][R10.64+0x8], R3 ;  /* 0x000008030a00d986 */ /* 0x0003e8000c101124 */
[----:B0-----:R-:W4:Y:S04]  /*cff0*/  LDL.LU R12, [R1+0x28] ;  /* 0x00002800010c7983 */ /* 0x001f280000300800 */
[----:B-1----:R-:W5:Y:S01]  /*d000*/  LDL.LU R3, [R1+0x20] ;  /* 0x0000200001037983 */ /* 0x002f620000300800 */
[----:B---3--:R-:W-:-:S05]  /*d010*/  @!P6 IMAD R2, R2, R17, RZ ;  /* 0x000000110202e224 */ /* 0x008fca00078e02ff */
[----:B------:R0:W-:Y:S04]  /*d020*/  @!P6 STG.E.U8 desc[UR36][R10.64+0x9], R2 ;  /* 0x000009020a00e986 */ /* 0x0001e8000c101124 */
[----:B0-----:R-:W3:Y:S01]  /*d030*/  LDL.LU R2, [R1+0x24] ;  /* 0x0000240001027983 */ /* 0x001ee20000300800 */
[C---:B------:R-:W-:Y:S02]  /*d040*/  ISETP.LT.OR P3, PT, R0.reuse, 0x11, !P0 ;  /* 0x000000110000780c */ /* 0x040fe40004761670 */
[----:B------:R-:W-:-:S11]  /*d050*/  ISETP.LT.OR P4, PT, R0, 0x12, !P0 ;  /* 0x000000120000780c */ /* 0x000fd60004781670 */
[----:B-----5:R-:W-:-:S05]  /*d060*/  @!P3 IMAD R3, R3, R17, RZ ;  /* 0x000000110303b224 */ /* 0x020fca00078e02ff */
[----:B------:R0:W-:Y:S04]  /*d070*/  @!P3 STG.E.U8 desc[UR36][R4.64+0x10], R3 ;  /* 0x000010030400b986 */ /* 0x0001e8000c101124 */
[----:B0-----:R-:W5:Y:S01]  /*d080*/  LDL.LU R3, [R1+0x2c] ;  /* 0x00002c0001037983 */ /* 0x001f620000300800 */
[----:B---3--:R-:W-:-:S05]  /*d090*/  @!P4 IMAD R2, R2, R17, RZ ;  /* 0x000000110202c224 */ /* 0x008fca00078e02ff */
[----:B------:R0:W-:Y:S04]  /*d0a0*/  @!P4 STG.E.U8 desc[UR36][R4.64+0x11], R2 ;  /* 0x000011020400c986 */ /* 0x0001e8000c101124 */
[----:B0-----:R-:W3:Y:S01]  /*d0b0*/  LDL.LU R2, [R1+0x30] ;  /* 0x0000300001027983 */ /* 0x001ee20000300800 */
[C---:B------:R-:W-:Y:S02]  /*d0c0*/  ISETP.LT.OR P1, PT, R0.reuse, 0x11, !P2 ;  /* 0x000000110000780c */ /* 0x040fe40005721670 */
[C---:B------:R-:W-:Y:S02]  /*d0d0*/  ISETP.LT.OR P5, PT, R0.reuse, 0x12, !P2 ;  /* 0x000000120000780c */ /* 0x040fe400057a1670 */
[----:B------:R-:W-:-:S09]  /*d0e0*/  ISETP.LT.OR P6, PT, R0, 0x19, !P0 ;  /* 0x000000190000780c */ /* 0x000fd200047c1670 */
        /* <DEDUP_REMOVED lines=38> */
[----:B------:R-:W-:-:S13]  /*d350*/  ISETP.LT.OR P6, PT, R0, 0x2a, !P0 ;  /* 0x0000002a0000780c */ /* 0x000fda00047c1670 */
[----:B-----5:R-:W-:-:S05]  /*d360*/  @!P6 IMAD R3, R3, R17, RZ ;  /* 0x000000110303e224 */ /* 0x020fca00078e02ff */
[----:B------:R-:W-:Y:S01]  /*d370*/  @!P6 STG.E.U8 desc[UR36][R4.64+0x29], R3 ;  /* 0x000029030400e986 */ /* 0x000fe2000c101124 */
[----:B---3--:R-:W-:-:S05]  /*d380*/  @!P5 IMAD R2, R2, R17, RZ ;  /* 0x000000110202d224 */ /* 0x008fca00078e02ff */
[----:B------:R0:W-:Y:S04]  /*d390*/  @!P5 STG.E.U8 desc[UR36][R4.64+0x28], R2 ;  /* 0x000028020400d986 */ /* 0x0001e8000c101124 */
[----:B0-----:R-:W3:Y:S04]  /*d3a0*/  LDL.LU R2, [R1+0x58] ;  /* 0x0000580001027983 */ /* 0x001ee80000300800 */
[----:B------:R-:W5:Y:S01]  /*d3b0*/  LDL.LU R3, [R1+0x5c] ;  /* 0x00005c0001037983 */ /* 0x000f620000300800 */
[C---:B------:R-:W-:Y:S02]  /*d3c0*/  ISETP.LT.OR P1, PT, R0.reuse, 0x29, !P2 ;  /* 0x000000290000780c */ /* 0x040fe40005721670 */
[----:B------:R-:W-:-:S11]  /*d3d0*/  ISETP.LT.OR P3, PT, R0, 0x2a, !P2 ;  /* 0x0000002a0000780c */ /* 0x000fd60005761670 */
[----:B---3--:R-:W-:-:S05]  /*d3e0*/  @!P1 IMAD R2, R2, R17, RZ ;  /* 0x0000001102029224 */ /* 0x008fca00078e02ff */
[----:B------:R0:W-:Y:S04]  /*d3f0*/  @!P1 STG.E.U8 desc[UR36][R10.64+0x28], R2 ;  /* 0x000028020a009986 */ /* 0x0001e8000c101124 */
[----:B0-----:R-:W3:Y:S01]  /*d400*/  LDL.LU R2, [R1+0x60] ;  /* 0x0000600001027983 */ /* 0x001ee20000300800 */
[----:B-----5:R-:W-:-:S05]  /*d410*/  @!P3 IMAD R3, R3, R17, RZ ;  /* 0x000000110303b224 */ /* 0x020fca00078e02ff */
[----:B------:R0:W-:Y:S04]  /*d420*/  @!P3 STG.E.U8 desc[UR36][R10.64+0x29], R3 ;  /* 0x000029030a00b986 */ /* 0x0001e8000c101124 */
[----:B0-----:R-:W5:Y:S01]  /*d430*/  LDL.LU R3, [R1+0x68] ;  /* 0x0000680001037983 */ /* 0x001f620000300800 */
[C---:B------:R-:W-:Y:S02]  /*d440*/  ISETP.LT.OR P4, PT, R0.reuse, 0x31, !P0 ;  /* 0x000000310000780c */ /* 0x040fe40004781670 */
[C---:B------:R-:W-:Y:S02]  /*d450*/  ISETP.LT.OR P5, PT, R0.reuse, 0x32, !P0 ;  /* 0x000000320000780c */ /* 0x040fe400047a1670 */
[----:B------:R-:W-:-:S11]  /*d460*/  ISETP.LT.OR P6, PT, R0, 0x31, !P2 ;  /* 0x000000310000780c */ /* 0x000fd600057c1670 */
[----:B----4-:R-:W-:-:S05]  /*d470*/  @!P5 IMAD R12, R12, R17, RZ ;  /* 0x000000110c0cd224 */ /* 0x010fca00078e02ff */
[----:B------:R-:W-:Y:S01]  /*d480*/  @!P5 STG.E.U8 desc[UR36][R4.64+0x31], R12 ;  /* 0x0000310c0400d986 */ /* 0x000fe2000c101124 */
[----:B---3--:R-:W-:-:S05]  /*d490*/  @!P4 IMAD R2, R2, R17, RZ ;  /* 0x000000110202c224 */ /* 0x008fca00078e02ff */
[----:B------:R0:W-:Y:S04]  /*d4a0*/  @!P4 STG.E.U8 desc[UR36][R4.64+0x30], R2 ;  /* 0x000030020400c986 */ /* 0x0001e8000c101124 */
[----:B0-----:R-:W3:Y:S01]  /*d4b0*/  LDL.LU R2, [R1+0x6c] ;  /* 0x00006c0001027983 */ /* 0x001ee20000300800 */
[----:B-----5:R-:W-:-:S03]  /*d4c0*/  @!P6 IMAD R3, R3, R17, RZ ;  /* 0x000000110303e224 */ /* 0x020fc600078e02ff */
[----:B------:R-:W4:Y:S04]  /*d4d0*/  LDL.LU R12, [R1+0x78] ;  /* 0x00007800010c7983 */ /* 0x000f280000300800 */
[----:B------:R0:W-:Y:S04]  /*d4e0*/  @!P6 STG.E.U8 desc[UR36][R10.64+0x30], R3 ;  /* 0x000030030a00e986 */ /* 0x0001e8000c101124 */
[----:B0-----:R-:W5:Y:S01]  /*d4f0*/  LDL.LU R3, [R1+0x70] ;  /* 0x0000700001037983 */ /* 0x001f620000300800 */
        /* <DEDUP_REMOVED lines=11> */
[-C--:B----4-:R-:W-:Y:S02]  /*d5b0*/  @!P5 IMAD R12, R12, R17.reuse, RZ ;  /* 0x000000110c0cd224 */ /* 0x090fe400078e02ff */
[----:B---3--:R-:W-:-:S05]  /*d5c0*/  @!P4 IMAD R2, R2, R17, RZ ;  /* 0x000000110202c224 */ /* 0x008fca00078e02ff */
[----:B------:R0:W-:Y:S04]  /*d5d0*/  @!P4 STG.E.U8 desc[UR36][R4.64+0x39], R2 ;  /* 0x000039020400c986 */ /* 0x0001e8000c101124 */
[----:B0-----:R-:W3:Y:S01]  /*d5e0*/  LDL.LU R2, [R1+0x80] ;  /* 0x0000800001027983 */ /* 0x001ee20000300800 */
[----:B-----5:R-:W-:-:S03]  /*d5f0*/  @!P6 IMAD R3, R3, R17, RZ ;  /* 0x000000110303e224 */ /* 0x020fc600078e02ff */
[----:B------:R0:W-:Y:S04]  /*d600*/  @!P5 STG.E.U8 desc[UR36][R10.64+0x38], R12 ;  /* 0x0000380c0a00d986 */ /* 0x0001e8000c101124 */
[----:B------:R1:W-:Y:S04]  /*d610*/  @!P6 STG.E.U8 desc[UR36][R10.64+0x39], R3 ;  /* 0x000039030a00e986 */ /* 0x0003e8000c101124 */
[----:B0-----:R-:W4:Y:S04]  /*d620*/  LDL.LU R12, [R1+0xa0] ;  /* 0x0000a000010c7983 */ /* 0x001f280000300800 */
[----:B-1----:R-:W5:Y:S01]  /*d630*/  LDL.LU R3, [R1+0x84] ;  /* 0x0000840001037983 */ /* 0x002f620000300800 */
[----:B------:R-:W-:-:S02]  /*d640*/  ISETP.LT.OR P1, PT, R0, 0x41, !P0 ;  /* 0x000000410000780c */ /* 0x000fc40004721670 */
        /* <DEDUP_REMOVED lines=9> */
[C---:B------:R-:W-:Y:S02]  /*d6e0*/  ISETP.LT.OR P6, PT, R0.reuse, 0x49, !P0 ;  /* 0x000000490000780c */ /* 0x040fe400047c1670 */
[----:B------:R-:W-:-:S02]  /*d6f0*/  ISETP.LT.OR P1, PT, R0, 0x4a, !P0 ;  /* 0x0000004a0000780c */ /* 0x000fc40004721670 */
[----:B------:R-:W-:-:S07]  /*d700*/  ISETP.LT.OR P3, PT, R0, 0x49, !P2 ;  /* 0x000000490000780c */ /* 0x000fce0005761670 */
[-C--:B------:R-:W-:Y:S02]  /*d710*/  @!P5 IMAD R13, R13, R17.reuse, RZ ;  /* 0x000000110d0dd224 */ /* 0x080fe400078e02ff */
[-C--:B------:R-:W-:Y:S02]  /*d720*/  @!P6 IMAD R15, R15, R17.reuse, RZ ;  /* 0x000000110f0fe224 */ /* 0x080fe400078e02ff */
[----:B------:R-:W-:Y:S01]  /*d730*/  @!P1 IMAD R21, R21, R17, RZ ;  /* 0x0000001115159224 */ /* 0x000fe200078e02ff */
[----:B------:R4:W-:Y:S01]  /*d740*/  @!P5 STG.E.U8 desc[UR36][R10.64+0x41], R13 ;  /* 0x0000410d0a00d986 */ /* 0x0009e2000c101124 */
[----:B------:R-:W-:-:S13]  /*d750*/  ISETP.LT.OR P5, PT, R0, 0x51, !P0 ;  /* 0x000000510000780c */ /* 0x000fda00047a1670 */
[-C--:B----4-:R-:W-:Y:S02]  /*d760*/  @!P5 IMAD R13, R12, R17.reuse, RZ ;  /* 0x000000110c0dd224 */ /* 0x090fe400078e02ff */
[----:B---3--:R-:W-:-:S05]  /*d770*/  @!P4 IMAD R2, R2, R17, RZ ;  /* 0x000000110202c224 */ /* 0x008fca00078e02ff */
[----:B------:R-:W-:Y:S01]  /*d780*/  @!P4 STG.E.U8 desc[UR36][R10.64+0x40], R2 ;  /* 0x000040020a00c986 */ /* 0x000fe2000c101124 */
[----:B------:R-:W-:-:S03]  /*d790*/  ISETP.LT.OR P4, PT, R0, 0x4a, !P2 ;  /* 0x0000004a0000780c */ /* 0x000fc60005781670 */
[----:B------:R0:W-:Y:S01]  /*d7a0*/  @!P6 STG.E.U8 desc[UR36][R4.64+0x48], R15 ;  /* 0x0000480f0400e986 */ /* 0x0001e2000c101124 */
[----:B------:R-:W-:-:S03]  /*d7b0*/  ISETP.LT.OR P6, PT, R0, 0x52, !P0 ;  /* 0x000000520000780c */ /* 0x000fc600047c1670 */
[----:B------:R-:W-:Y:S01]  /*d7c0*/  @!P1 STG.E.U8 desc[UR36][R4.64+0x49], R21 ;  /* 0x0000491504009986 */ /* 0x000fe2000c101124 */
[----:B------:R-:W-:-:S05]  /*d7d0*/  ISETP.LT.OR P1, PT, R0, 0x51, !P2 ;  /* 0x000000510000780c */ /* 0x000fca0005721670 */
[-C--:B------:R-:W-:Y:S02]  /*d7e0*/  @!P4 IMAD R23, R23, R17.reuse, RZ ;  /* 0x000000111717c224 */ /* 0x080fe400078e02ff */
[-C--:B-----5:R-:W-:Y:S02]  /*d7f0*/  @!P3 IMAD R3, R3, R17.reuse, RZ ;  /* 0x000000110303b224 */ /* 0x0a0fe400078e02ff */
[-C--:B0-----:R-:W-:Y:S01]  /*d800*/  @!P6 IMAD R15, R235, R17.reuse, RZ ;  /* 0x00000011eb0fe224 */ /* 0x081fe200078e02ff */
[----:B------:R-:W-:Y:S03]  /*d810*/  @!P4 STG.E.U8 desc[UR36][R10.64+0x49], R23 ;  /* 0x000049170a00c986 */ /* 0x000fe6000c101124 */
[----:B------:R-:W-:Y:S01]  /*d820*/  @!P1 IMAD R153, R153, R17, RZ ;  /* 0x0000001199999224 */ /* 0x000fe200078e02ff */
[----:B------:R0:W-:Y:S01]  /*d830*/  @!P3 STG.E.U8 desc[UR36][R10.64+0x48], R3 ;  /* 0x000048030a00b986 */ /* 0x0001e2000c101124 */
[----:B------:R-:W-:-:S02]  /*d840*/  ISETP.LT.OR P3, PT, R0, 0x52, !P2 ;  /* 0x000000520000780c */ /* 0x000fc40005761670 */
[C---:B------:R-:W-:Y:S01]  /*d850*/  ISETP.LT.OR P4, PT, R0.reuse, 0x59, !P0 ;  /* 0x000000590000780c */ /* 0x040fe20004781670 */
[----:B------:R1:W-:Y:S01]  /*d860*/  @!P5 STG.E.U8 desc[UR36][R4.64+0x50], R13 ;  /* 0x0000500d0400d986 */ /* 0x0003e2000c101124 */
[----:B------:R-:W-:-:S03]  /*d870*/  ISETP.LT.OR P5, PT, R0, 0x5a, !P0 ;  /* 0x0000005a0000780c */ /* 0x000fc600047a1670 */
[----:B------:R3:W-:Y:S01]  /*d880*/  @!P6 STG.E.U8 desc[UR36][R4.64+0x51], R15 ;  /* 0x0000510f0400e986 */ /* 0x0007e2000c101124 */
[----:B------:R-:W-:-:S03]  /*d890*/  ISETP.LT.OR P6, PT, R0, 0x59, !P2 ;  /* 0x000000590000780c */ /* 0x000fc600057c1670 */
[----:B------:R-:W-:Y:S01]  /*d8a0*/  @!P1 STG.E.U8 desc[UR36][R10.64+0x50], R153 ;  /* 0x000050990a009986 */ /* 0x000fe2000c101124 */
[----:B------:R-:W-:Y:S01]  /*d8b0*/  ISETP.LT.OR P1, PT, R0, 0x5a, !P2 ;  /* 0x0000005a0000780c */ /* 0x000fe20005721670 */
[-C--:B0-----:R-:W-:Y:S02]  /*d8c0*/  @!P3 IMAD R3, R234, R17.reuse, RZ ;  /* 0x00000011ea03b224 */ /* 0x081fe400078e02ff */
[-C--:B------:R-:W-:Y:S02]  /*d8d0*/  @!P4 IMAD R21, R233, R17.reuse, RZ ;  /* 0x00000011e915c224 */ /* 0x080fe400078e02ff */
[-C--:B-1----:R-:W-:Y:S01]  /*d8e0*/  @!P5 IMAD R13, R232, R17.reuse, RZ ;  /* 0x00000011e80dd224 */ /* 0x082fe200078e02ff */
[----:B------:R0:W-:Y:S03]  /*d8f0*/  @!P3 STG.E.U8 desc[UR36][R10.64+0x51], R3 ;  /* 0x000051030a00b986 */ /* 0x0001e6000c101124 */
[----:B---3--:R-:W-:Y:S01]  /*d900*/  @!P6 IMAD R15, R231, R17, RZ ;  /* 0x00000011e70fe224 */ /* 0x008fe200078e02ff */
[----:B------:R1:W-:Y:S01]  /*d910*/  @!P4 STG.E.U8 desc[UR36][R4.64+0x58], R21 ;  /* 0x000058150400c986 */ /* 0x0003e2000c101124 */
[----:B------:R-:W-:-:S02]  /*d920*/  ISETP.LT.OR P3, PT, R0, 0x61, !P0 ;  /* 0x000000610000780c */ /* 0x000fc40004761670 */
[----:B------:R-:W-:Y:S01]  /*d930*/  @!P1 IMAD R23, R230, R17, RZ ;  /* 0x00000011e6179224 */ /* 0x000fe200078e02ff */
        /* <DEDUP_REMOVED lines=8> */
[-C--:B-1----:R-:W-:Y:S02]  /*d9c0*/  @!P4 IMAD R21, R228, R17.reuse, RZ ;  /* 0x00000011e415c224 */ /* 0x082fe400078e02ff */
[-C--:B---3--:R-:W-:Y:S01]  /*d9d0*/  @!P5 IMAD R13, R227, R17.reuse, RZ ;  /* 0x00000011e30dd224 */ /* 0x088fe200078e02ff */
[----:B------:R0:W-:Y:S03]  /*d9e0*/  @!P3 STG.E.U8 desc[UR36][R4.64+0x60], R3 ;  /* 0x000060030400b986 */ /* 0x0001e6000c101124 */
[----:B----4-:R-:W-:Y:S01]  /*d9f0*/  @!P6 IMAD R15, R226, R17, RZ ;  /* 0x00000011e20fe224 */ /* 0x010fe200078e02ff */
        /* <DEDUP_REMOVED lines=134> */
[-C--:B----4-:R-:W-:Y:S01]  /*e260*/  @!P6 IMAD R15, R181, R17.reuse, RZ ;  /* 0x00000011b50fe224 */ /* 0x090fe200078e02ff */
[----:B------:R1:W-:Y:S03]  /*e270*/  @!P4 STG.E.U8 desc[UR36][R10.64+0xb8], R21 ;  /* 0x0000b8150a00c986 */ /* 0x0003e6000c101124 */
[----:B------:R-:W-:Y:S01]  /*e280*/  @!P1 IMAD R23, R180, R17, RZ ;  /* 0x00000011b4179224 */ /* 0x000fe200078e02ff */
[C---:B------:R-:W-:Y:S01]  /*e290*/  ISETP.LT.OR P3, PT, R0.reuse, 0xc1, !P2 ;  /* 0x000000c10000780c */ /* 0x040fe20005761670 */
[----:B------:R3:W-:Y:S01]  /*e2a0*/  @!P5 STG.E.U8 desc[UR36][R10.64+0xb9], R13 ;  /* 0x0000b90d0a00d986 */ /* 0x0007e2000c101124 */
[----:B------:R-:W-:-:S02]  /*e2b0*/  ISETP.LT.OR P4, PT, R0, 0xc2, !P2 ;  /* 0x000000c20000780c */ /* 0x000fc40005781670 */
[C---:B------:R-:W-:Y:S01]  /*e2c0*/  ISETP.LT.OR P5, PT, R0.reuse, 0xc9, !P0 ;  /* 0x000000c90000780c */ /* 0x040fe200047a1670 */
[----:B------:R4:W-:Y:S01]  /*e2d0*/  @!P6 STG.E.U8 desc[UR36][R4.64+0xc0], R15 ;  /* 0x0000c00f0400e986 */ /* 0x0009e2000c101124 */
[----:B------:R-:W-:-:S03]  /*e2e0*/  ISETP.LT.OR P6, PT, R0, 0xca, !P0 ;  /* 0x000000ca0000780c */ /* 0x000fc600047c1670 */
[----:B------:R-:W-:Y:S01]  /*e2f0*/  @!P1 STG.E.U8 desc[UR36][R4.64+0xc1], R23 ;  /* 0x0000c11704009986 */ /* 0x000fe2000c101124 */
[----:B------:R-:W-:-:S03]  /*e300*/  ISETP.LT.OR P1, PT, R0, 0xc9, !P2 ;  /* 0x000000c90000780c */ /* 0x000fc60005721670 */
[-C--:B0-----:R-:W-:Y:S02]  /*e310*/  @!P3 IMAD R3, R179, R17.reuse, RZ ;  /* 0x00000011b303b224 */ /* 0x081fe400078e02ff */
[-C--:B-1----:R-:W-:Y:S02]  /*e320*/  @!P4 IMAD R21, R178, R17.reuse, RZ ;  /* 0x00000011b215c224 */ /* 0x082fe400078e02ff */
[-C--:B---3--:R-:W-:Y:S02]  /*e330*/  @!P5 IMAD R13, R177, R17.reuse, RZ ;  /* 0x00000011b10dd224 */ /* 0x088fe400078e02ff */
[-C--:B----4-:R-:W-:Y:S01]  /*e340*/  @!P6 IMAD R15, R176, R17.reuse, RZ ;  /* 0x00000011b00fe224 */ /* 0x090fe200078e02ff */
[----:B------:R0:W-:Y:S03]  /*e350*/  @!P3 STG.E.U8 desc[UR36][R10.64+0xc0], R3 ;  /* 0x0000c0030a00b986 */ /* 0x0001e6000c101124 */
        /* <DEDUP_REMOVED lines=36> */
[----:B------:R4:W-:Y:S04]  /*e5a0*/  @!P6 STG.E.U8 desc[UR36][R10.64+0xd9], R15 ;  /* 0x0000d90f0a00e986 */ /* 0x0009e8000c101124 */
[----:B------:R-:W-:Y:S01]  /*e5b0*/  @!P1 STG.E.U8 desc[UR36][R4.64+0xe0], R153 ;  /* 0x0000e09904009986 */ /* 0x000fe2000c101124 */
[C---:B------:R-:W-:Y:S02]  /*e5c0*/  ISETP.LT.OR P1, PT, R0.reuse, 0xea, !P0 ;  /* 0x000000ea0000780c */ /* 0x040fe40004721670 */
[----:B------:R-:W-:Y:S01]  /*e5d0*/  ISETP.LT.OR P6, PT, R0, 0xe9, !P0 ;  /* 0x000000e90000780c */ /* 0x000fe200047c1670 */
[-C--:B0-----:R-:W-:Y:S02]  /*e5e0*/  @!P3 IMAD R3, R164, R17.reuse, RZ ;  /* 0x00000011a403b224 */ /* 0x081fe400078e02ff */
[----:B-1----:R-:W-:-:S02]  /*e5f0*/  @!P4 IMAD R21, R163, R17, RZ ;  /* 0x00000011a315c224 */ /* 0x002fc400078e02ff */
[----:B---3--:R-:W-:Y:S01]  /*e600*/  @!P5 IMAD R13, R162, R17, RZ ;  /* 0x00000011a20dd224 */ /* 0x008fe200078e02ff */
[----:B------:R0:W-:Y:S01]  /*e610*/  @!P3 STG.E.U8 desc[UR36][R4.64+0xe1], R3 ;  /* 0x0000e1030400b986 */ /* 0x0001e2000c101124 */
[----:B------:R-:W-:-:S04]  /*e620*/  ISETP.LT.OR P3, PT, R0, 0xe9, !P2 ;  /* 0x000000e90000780c */ /* 0x000fc80005761670 */
[-C--:B------:R-:W-:Y:S01]  /*e630*/  @!P1 IMAD R23, R160, R17.reuse, RZ ;  /* 0x00000011a0179224 */ /* 0x080fe200078e02ff */
[----:B------:R2:W-:Y:S01]  /*e640*/  @!P4 STG.E.U8 desc[UR36][R10.64+0xe0], R21 ;  /* 0x0000e0150a00c986 */ /* 0x0005e2000c101124 */
[----:B----4-:R-:W-:Y:S01]  /*e650*/  @!P6 IMAD R15, R161, R17, RZ ;  /* 0x00000011a10fe224 */ /* 0x010fe200078e02ff */
[C---:B------:R-:W-:Y:S02]  /*e660*/  ISETP.LT.OR P4, PT, R0.reuse, 0xea, !P2 ;  /* 0x000000ea0000780c */ /* 0x040fe40005781670 */
[----:B------:R1:W-:Y:S01]  /*e670*/  @!P5 STG.E.U8 desc[UR36][R10.64+0xe1], R13 ;  /* 0x0000e10d0a00d986 */ /* 0x0003e2000c101124 */
[----:B------:R-:W-:-:S03]  /*e680*/  ISETP.LT.OR P5, PT, R0, 0xf1, !P0 ;  /* 0x000000f10000780c */ /* 0x000fc600047a1670 */
[----:B------:R-:W-:Y:S01]  /*e690*/  @!P1 STG.E.U8 desc[UR36][R4.64+0xe9], R23 ;  /* 0x0000e91704009986 */ /* 0x000fe2000c101124 */
[----:B------:R-:W-:-:S03]  /*e6a0*/  ISETP.LT.OR P1, PT, R0, 0xf2, !P0 ;  /* 0x000000f20000780c */ /* 0x000fc60004721670 */
[----:B------:R3:W-:Y:S01]  /*e6b0*/  @!P6 STG.E.U8 desc[UR36][R4.64+0xe8], R15 ;  /* 0x0000e80f0400e986 */ /* 0x0007e2000c101124 */
[----:B------:R-:W-:Y:S01]  /*e6c0*/  ISETP.LT.OR P6, PT, R0, 0xf1, !P2 ;  /* 0x000000f10000780c */ /* 0x000fe200057c1670 */
[-C--:B0-----:R-:W-:Y:S02]  /*e6d0*/  @!P3 IMAD R3, R159, R17.reuse, RZ ;  /* 0x000000119f03b224 */ /* 0x081fe400078e02ff */
[-C--:B--2---:R-:W-:Y:S02]  /*e6e0*/  @!P4 IMAD R21, R158, R17.reuse, RZ ;  /* 0x000000119e15c224 */ /* 0x084fe400078e02ff */
[-C--:B-1----:R-:W-:Y:S01]  /*e6f0*/  @!P5 IMAD R13, R157, R17.reuse, RZ ;  /* 0x000000119d0dd224 */ /* 0x082fe200078e02ff */
[----:B------:R0:W-:Y:S01]  /*e700*/  @!P3 STG.E.U8 desc[UR36][R10.64+0xe8], R3 ;  /* 0x0000e8030a00b986 */ /* 0x0001e2000c101124 */
[----:B------:R-:W-:Y:S02]  /*e710*/  ISETP.LT.OR P3, PT, R0, 0xf2, !P2 ;  /* 0x000000f20000780c */ /* 0x000fe40005761670 */
[-C--:B---3--:R-:W-:Y:S01]  /*e720*/  @!P1 IMAD R15, R156, R17.reuse, RZ ;  /* 0x000000119c0f9224 */ /* 0x088fe200078e02ff */
[----:B------:R1:W-:Y:S03]  /*e730*/  @!P4 STG.E.U8 desc[UR36][R10.64+0xe9], R21 ;  /* 0x0000e9150a00c986 */ /* 0x0003e6000c101124 */
[----:B------:R-:W-:Y:S01]  /*e740*/  @!P6 IMAD R23, R155, R17, RZ ;  /* 0x000000119b17e224 */ /* 0x000fe200078e02ff */
[C---:B------:R-:W-:Y:S01]  /*e750*/  ISETP.LT.OR P4, PT, R0.reuse, 0xf9, !P0 ;  /* 0x000000f90000780c */ /* 0x040fe20004781670 */
[----:B------:R-:W-:Y:S01]  /*e760*/  @!P1 STG.E.U8 desc[UR36][R4.64+0xf1], R15 ;  /* 0x0000f10f04009986 */ /* 0x000fe2000c101124 */
[----:B------:R-:W-:-:S02]  /*e770*/  ISETP.LT.OR P0, PT, R0, 0xfa, !P0 ;  /* 0x000000fa0000780c */ /* 0x000fc40004701670 */
[C---:B------:R-:W-:Y:S01]  /*e780*/  ISETP.GE.AND P1, PT, R19.reuse, 0x81, PT ;  /* 0x000000811300780c */ /* 0x040fe20003f26270 */
[----:B------:R2:W-:Y:S01]  /*e790*/  @!P5 STG.E.U8 desc[UR36][R4.64+0xf0], R13 ;  /* 0x0000f00d0400d986 */ /* 0x0005e2000c101124 */
[C---:B------:R-:W-:Y:S02]  /*e7a0*/  ISETP.LT.OR P5, PT, R0.reuse, 0xf9, !P2 ;  /* 0x000000f90000780c */ /* 0x040fe400057a1670 */
[C---:B------:R-:W-:Y:S01]  /*e7b0*/  ISETP.LT.OR P2, PT, R0.reuse, 0xfa, !P2 ;  /* 0x000000fa0000780c */ /* 0x040fe20005741670 */
[----:B------:R-:W-:Y:S01]  /*e7c0*/  @!P6 STG.E.U8 desc[UR36][R10.64+0xf0], R23 ;  /* 0x0000f0170a00e986 */ /* 0x000fe2000c101124 */
[----:B------:R-:W-:Y:S01]  /*e7d0*/  ISETP.LT.OR P6, PT, R0, 0x1, !P1 ;  /* 0x000000010000780c */ /* 0x000fe20004fc1670 */
[-C--:B0-----:R-:W-:Y:S02]  /*e7e0*/  @!P3 IMAD R3, R154, R17.reuse, RZ ;  /* 0x000000119a03b224 */ /* 0x081fe400078e02ff */
[-C--:B-1----:R-:W-:Y:S02]  /*e7f0*/  @!P4 IMAD R21, R152, R17.reuse, RZ ;  /* 0x000000119815c224 */ /* 0x082fe400078e02ff */
[----:B------:R-:W-:Y:S01]  /*e800*/  @!P0 IMAD R153, R22, R17, RZ ;  /* 0x0000001116998224 */ /* 0x000fe200078e02ff */
[----:B------:R0:W-:Y:S01]  /*e810*/  @!P3 STG.E.U8 desc[UR36][R10.64+0xf1], R3 ;  /* 0x0000f1030a00b986 */ /* 0x0001e2000c101124 */
[----:B------:R-:W-:-:S02]  /*e820*/  ISETP.GE.AND P3, PT, R19, 0x89, PT ;  /* 0x000000891300780c */ /* 0x000fc40003f66270 */
[-C--:B--2---:R-:W-:Y:S02]  /*e830*/  @!P5 IMAD R13, R20, R17.reuse, RZ ;  /* 0x00000011140dd224 */ /* 0x084fe400078e02ff */
[-C--:B------:R-:W-:Y:S01]  /*e840*/  @!P2 IMAD R15, R14, R17.reuse, RZ ;  /* 0x000000110e0fa224 */ /* 0x080fe200078e02ff */
[----:B------:R-:W-:Y:S01]  /*e850*/  @!P0 STG.E.U8 desc[UR36][R4.64+0xf9], R153 ;  /* 0x0000f99904008986 */ /* 0x000fe2000c101124 */
[----:B------:R-:W-:Y:S01]  /*e860*/  @!P6 IMAD R19, R24, R17, RZ ;  /* 0x000000111813e224 */ /* 0x000fe200078e02ff */
[C---:B------:R-:W-:Y:S02]  /*e870*/  ISETP.LT.OR P0, PT, R0.reuse, 0x2, !P1 ;  /* 0x000000020000780c */ /* 0x040fe40004f01670 */
[----:B------:R1:W-:Y:S01]  /*e880*/  @!P4 STG.E.U8 desc[UR36][R4.64+0xf8], R21 ;  /* 0x0000f8150400c986 */ /* 0x0003e2000c101124 */
[----:B------:R-:W-:-:S03]  /*e890*/  ISETP.LT.OR P4, PT, R0, 0x1, !P3 ;  /* 0x000000010000780c */ /* 0x000fc60005f81670 */
[----:B------:R-:W-:Y:S01]  /*e8a0*/  @!P5 STG.E.U8 desc[UR36][R10.64+0xf8], R13 ;  /* 0x0000f80d0a00d986 */ /* 0x000fe2000c101124 */
[----:B------:R-:W-:-:S03]  /*e8b0*/  ISETP.LT.OR P5, PT, R0, 0x2, !P3 ;  /* 0x000000020000780c */ /* 0x000fc60005fa1670 */
[----:B------:R-:W-:Y:S01]  /*e8c0*/  @!P2 STG.E.U8 desc[UR36][R10.64+0xf9], R15 ;  /* 0x0000f90f0a00a986 */ /* 0x000fe2000c101124 */
[----:B------:R-:W-:-:S03]  /*e8d0*/  ISETP.LT.OR P2, PT, R0, 0x9, !P1 ;  /* 0x000000090000780c */ /* 0x000fc60004f41670 */
[----:B------:R-:W-:Y:S01]  /*e8e0*/  @!P6 STG.E.U8 desc[UR36][R6.64], R19 ;  /* 0x000000130600e986 */ /* 0x000fe2000c101124 */
[----:B------:R-:W-:Y:S01]  /*e8f0*/  ISETP.LT.OR P6, PT, R0, 0xa, !P1 ;  /* 0x0000000a0000780c */ /* 0x000fe20004fc1670 */
[-C--:B------:R-:W-:Y:S02]  /*e900*/  @!P0 IMAD R25, R25, R17.reuse, RZ ;  /* 0x0000001119198224 */ /* 0x080fe400078e02ff */
[-C--:B0-----:R-:W-:Y:S02]  /*e910*/  @!P4 IMAD R3, R26, R17.reuse, RZ ;  /* 0x000000111a03c224 */ /* 0x081fe400078e02ff */
[-C--:B------:R-:W-:Y:S01]  /*e920*/  @!P5 IMAD R27, R27, R17.reuse, RZ ;  /* 0x000000111b1bd224 */ /* 0x080fe200078e02ff */
[----:B------:R-:W-:Y:S03]  /*e930*/  @!P0 STG.E.U8 desc[UR36][R6.64+0x1], R25 ;  /* 0x0000011906008986 */ /* 0x000fe6000c101124 */
[----:B-1----:R-:W-:Y:S01]  /*e940*/  @!P2 IMAD R5, R28, R17, RZ ;  /* 0x000000111c05a224 */ /* 0x002fe200078e02ff */
[----:B------:R0:W-:Y:S01]  /*e950*/  @!P4 STG.E.U8 desc[UR36][R8.64], R3 ;  /* 0x000000030800c986 */ /* 0x0001e2000c101124 */
[----:B------:R-:W-:-:S02]  /*e960*/  ISETP.LT.OR P0, PT, R0, 0xa, !P3 ;  /* 0x0000000a0000780c */ /* 0x000fc40005f01670 */
[----:B------:R-:W-:Y:S01]  /*e970*/  @!P6 IMAD R29, R29, R17, RZ ;  /* 0x000000111d1de224 */ /* 0x000fe200078e02ff */
[C---:B------:R-:W-:Y:S01]  /*e980*/  ISETP.LT.OR P4, PT, R0.reuse, 0x9, !P3 ;  /* 0x000000090000780c */ /* 0x040fe20005f81670 */
[----:B------:R-:W-:Y:S01]  /*e990*/  @!P5 STG.E.U8 desc[UR36][R8.64+0x1], R27 ;  /* 0x0000011b0800d986 */ /* 0x000fe2000c101124 */
[----:B------:R-:W-:-:S03]  /*e9a0*/  ISETP.LT.OR P5, PT, R0, 0x11, !P1 ;  /* 0x000000110000780c */ /* 0x000fc60004fa1670 */
[----:B------:R1:W-:Y:S01]  /*e9b0*/  @!P2 STG.E.U8 desc[UR36][R6.64+0x8], R5 ;  /* 0x000008050600a986 */ /* 0x0003e2000c101124 */
[----:B------:R-:W-:-:S03]  /*e9c0*/  ISETP.LT.OR P2, PT, R0, 0x12, !P1 ;  /* 0x000000120000780c */ /* 0x000fc60004f41670 */
[----:B------:R-:W-:Y:S01]  /*e9d0*/  @!P6 STG.E.U8 desc[UR36][R6.64+0x9], R29 ;  /* 0x0000091d0600e986 */ /* 0x000fe2000c101124 */
[----:B------:R-:W-:Y:S01]  /*e9e0*/  ISETP.LT.OR P6, PT, R0, 0x11, !P3 ;  /* 0x000000110000780c */ /* 0x000fe20005fc1670 */
[-C--:B------:R-:W-:Y:S02]  /*e9f0*/  @!P0 IMAD R31, R31, R17.reuse, RZ ;  /* 0x000000111f1f8224 */ /* 0x080fe400078e02ff */
[-C--:B0-----:R-:W-:Y:S02]  /*ea00*/  @!P4 IMAD R3, R30, R17.reuse, RZ ;  /* 0x000000111e03c224 */ /* 0x081fe400078e02ff */
[-C--:B------:R-:W-:Y:S01]  /*ea10*/  @!P5 IMAD R11, R32, R17.reuse, RZ ;  /* 0x00000011200bd224 */ /* 0x080fe200078e02ff */
[----:B------:R-:W-:Y:S03]  /*ea20*/  @!P0 STG.E.U8 desc[UR36][R8.64+0x9], R31 ;  /* 0x0000091f08008986 */ /* 0x000fe6000c101124 */
[----:B------:R-:W-:Y:S01]  /*ea30*/  @!P2 IMAD R33, R33, R17, RZ ;  /* 0x000000112121a224 */ /* 0x000fe200078e02ff */
[----:B------:R0:W-:Y:S01]  /*ea40*/  @!P4 STG.E.U8 desc[UR36][R8.64+0x8], R3 ;  /* 0x000008030800c986 */ /* 0x0001e2000c101124 */
[----:B------:R-:W-:-:S02]  /*ea50*/  ISETP.LT.OR P0, PT, R0, 0x12, !P3 ;  /* 0x000000120000780c */ /* 0x000fc40005f01670 */
[----:B-1----:R-:W-:Y:S01]  /*ea60*/  @!P6 IMAD R5, R34, R17, RZ ;  /* 0x000000112205e224 */ /* 0x002fe200078e02ff */
[C---:B------:R-:W-:Y:S01]  /*ea70*/  ISETP.LT.OR P4, PT, R0.reuse, 0x19, !P1 ;  /* 0x000000190000780c */ /* 0x040fe20004f81670 */
[----:B------:R-:W-:Y:S01]  /*ea80*/  @!P5 STG.E.U8 desc[UR36][R6.64+0x10], R11 ;  /* 0x0000100b0600d986 */ /* 0x000fe2000c101124 */
[----:B------:R-:W-:-:S03]  /*ea90*/  ISETP.LT.OR P5, PT, R0, 0x1a, !P1 ;  /* 0x0000001a0000780c */ /* 0x000fc60004fa1670 */
[----:B------:R-:W-:Y:S01]  /*eaa0*/  @!P2 STG.E.U8 desc[UR36][R6.64+0x11], R33 ;  /* 0x000011210600a986 */ /* 0x000fe2000c101124 */
[----:B------:R-:W-:-:S03]  /*eab0*/  ISETP.LT.OR P2, PT, R0, 0x19, !P3 ;  /* 0x000000190000780c */ /* 0x000fc60005f41670 */
[----:B------:R1:W-:Y:S01]  /*eac0*/  @!P6 STG.E.U8 desc[UR36][R8.64+0x10], R5 ;  /* 0x000010050800e986 */ /* 0x0003e2000c101124 */
[----:B------:R-:W-:Y:S01]  /*ead0*/  ISETP.LT.OR P6, PT, R0, 0x1a, !P3 ;  /* 0x0000001a0000780c */ /* 0x000fe20005fc1670 */
[-C--:B------:R-:W-:Y:S02]  /*eae0*/  @!P0 IMAD R35, R35, R17.reuse, RZ ;  /* 0x0000001123238224 */ /* 0x080fe400078e02ff */
[-C--:B0-----:R-:W-:Y:S02]  /*eaf0*/  @!P4 IMAD R3, R36, R17.reuse, RZ ;  /* 0x000000112403c224 */ /* 0x081fe400078e02ff */
[-C--:B------:R-:W-:Y:S01]  /*eb00*/  @!P5 IMAD R37, R37, R17.reuse, RZ ;  /* 0x000000112525d224 */ /* 0x080fe200078e02ff */
[----:B------:R-:W-:Y:S01]  /*eb10*/  @!P0 STG.E.U8 desc[UR36][R8.64+0x11], R35 ;  /* 0x0000112308008986 */ /* 0x000fe2000c101124 */
[----:B------:R-:W-:Y:S02]  /*eb20*/  ISETP.LT.OR P0, PT, R0, 0x22, !P1 ;  /* 0x000000220000780c */ /* 0x000fe40004f01670 */
[----:B-1----:R-:W-:-:S04]  /*eb30*/  @!P2 IMAD R5, R38, R17, RZ ;  /* 0x000000112605a224 */ /* 0x002fc800078e02ff */
[----:B------:R-:W-:Y:S01]  /*eb40*/  @!P6 IMAD R39, R39, R17, RZ ;  /* 0x000000112727e224 */ /* 0x000fe200078e02ff */
[----:B------:R0:W-:Y:S01]  /*eb50*/  @!P4 STG.E.U8 desc[UR36][R6.64+0x18], R3 ;  /* 0x000018030600c986 */ /* 0x0001e2000c101124 */
[----:B------:R-:W-:-:S03]  /*eb60*/  ISETP.LT.OR P4, PT, R0, 0x21, !P1 ;  /* 0x000000210000780c */ /* 0x000fc60004f81670 */
        /* <DEDUP_REMOVED lines=216> */
[-C--:B0-----:R-:W-:Y:S02]  /*f8f0*/  @!P4 IMAD R3, R110, R17.reuse, RZ ;  /* 0x000000116e03c224 */ /* 0x081fe400078e02ff */
[-C--:B------:R-:W-:Y:S02]  /*f900*/  @!P0 IMAD R111, R111, R17.reuse, RZ ;  /* 0x000000116f6f8224 */ /* 0x080fe400078e02ff */
[-C--:B------:R-:W-:Y:S01]  /*f910*/  @!P5 IMAD R11, R112, R17.reuse, RZ ;  /* 0x00000011700bd224 */ /* 0x080fe200078e02ff */
[----:B------:R0:W-:Y:S03]  /*f920*/  @!P4 STG.E.U8 desc[UR36][R8.64+0xa8], R3 ;  /* 0x0000a8030800c986 */ /* 0x0001e6000c101124 */
[-C--:B------:R-:W-:Y:S01]  /*f930*/  @!P2 IMAD R113, R113, R17.reuse, RZ ;  /* 0x000000117171a224 */ /* 0x080fe200078e02ff */
[----:B------:R-:W-:Y:S03]  /*f940*/  @!P0 STG.E.U8 desc[UR36][R8.64+0xa9], R111 ;  /* 0x0000a96f08008986 */ /* 0x000fe6000c101124 */
[----:B-1----:R-:W-:Y:S01]  /*f950*/  @!P6 IMAD R5, R114, R17, RZ ;  /* 0x000000117205e224 */ /* 0x002fe200078e02ff */
[C---:B------:R-:W-:Y:S01]  /*f960*/  ISETP.LT.OR P0, PT, R0.reuse, 0xb2, !P3 ;  /* 0x000000b20000780c */ /* 0x040fe20005f01670 */
[----:B------:R-:W-:Y:S01]  /*f970*/  @!P5 STG.E.U8 desc[UR36][R6.64+0xb0], R11 ;  /* 0x0000b00b0600d986 */ /* 0x000fe2000c101124 */
[----:B------:R-:W-:-:S02]  /*f980*/  ISETP.LT.OR P5, PT, R0, 0xba, !P1 ;  /* 0x000000ba0000780c */ /* 0x000fc40004fa1670 */
[C---:B------:R-:W-:Y:S01]  /*f990*/  ISETP.LT.OR P4, PT, R0.reuse, 0xb9, !P1 ;  /* 0x000000b90000780c */ /* 0x040fe20004f81670 */
[----:B------:R-:W-:Y:S01]  /*f9a0*/  @!P2 STG.E.U8 desc[UR36][R6.64+0xb1], R113 ;  /* 0x0000b1710600a986 */ /* 0x000fe2000c101124 */
[----:B------:R-:W-:-:S03]  /*f9b0*/  ISETP.LT.OR P2, PT, R0, 0xb9, !P3 ;  /* 0x000000b90000780c */ /* 0x000fc60005f41670 */
[----:B------:R1:W-:Y:S01]  /*f9c0*/  @!P6 STG.E.U8 desc[UR36][R8.64+0xb0], R5 ;  /* 0x0000b0050800e986 */ /* 0x0003e2000c101124 */
[----:B------:R-:W-:-:S03]  /*f9d0*/  ISETP.LT.OR P6, PT, R0, 0xba, !P3 ;  /* 0x000000ba0000780c */ /* 0x000fc60005fc1670 */
[-C--:B------:R-:W-:Y:S02]  /*f9e0*/  @!P0 IMAD R115, R115, R17.reuse, RZ ;  /* 0x0000001173738224 */ /* 0x080fe400078e02ff */
[-C--:B------:R-:W-:Y:S02]  /*f9f0*/  @!P5 IMAD R117, R117, R17.reuse, RZ ;  /* 0x000000117575d224 */ /* 0x080fe400078e02ff */
[-C--:B0-----:R-:W-:Y:S01]  /*fa00*/  @!P4 IMAD R3, R116, R17.reuse, RZ ;  /* 0x000000117403c224 */ /* 0x081fe200078e02ff */
[----:B------:R-:W-:Y:S01]  /*fa10*/  @!P0 STG.E.U8 desc[UR36][R8.64+0xb1], R115 ;  /* 0x0000b17308008986 */ /* 0x000fe2000c101124 */
[----:B------:R-:W-:Y:S01]  /*fa20*/  ISETP.LT.OR P0, PT, R0, 0xc1, !P1 ;  /* 0x000000c10000780c */ /* 0x000fe20004f01670 */
[----:B-1----:R-:W-:-:S03]  /*fa30*/  @!P2 IMAD R5, R118, R17, RZ ;  /* 0x000000117605a224 */ /* 0x002fc600078e02ff */
[----:B------:R-:W-:Y:S01]  /*fa40*/  @!P6 IMAD R119, R119, R17, RZ ;  /* 0x000000117777e224 */ /* 0x000fe200078e02ff */
[----:B------:R-:W-:Y:S01]  /*fa50*/  @!P5 STG.E.U8 desc[UR36][R6.64+0xb9], R117 ;  /* 0x0000b9750600d986 */ /* 0x000fe2000c101124 */
[----:B------:R-:W-:-:S03]  /*fa60*/  ISETP.LT.OR P5, PT, R0, 0xc2, !P1 ;  /* 0x000000c20000780c */ /* 0x000fc60004fa1670 */
[----:B------:R0:W-:Y:S01]  /*fa70*/  @!P4 STG.E.U8 desc[UR36][R6.64+0xb8], R3 ;  /* 0x0000b8030600c986 */ /* 0x0001e2000c101124 */
[----:B------:R-:W-:-:S03]  /*fa80*/  ISETP.LT.OR P4, PT, R0, 0xc1, !P3 ;  /* 0x000000c10000780c */ /* 0x000fc60005f81670 */
[----:B------:R-:W-:Y:S01]  /*fa90*/  @!P6 STG.E.U8 desc[UR36][R8.64+0xb9], R119 ;  /* 0x0000b9770800e986 */ /* 0x000fe2000c101124 */
[----:B------:R-:W-:-:S03]  /*faa0*/  ISETP.LT.OR P6, PT, R0, 0xc2, !P3 ;  /* 0x000000c20000780c */ /* 0x000fc60005fc1670 */
[----:B------:R1:W-:Y:S01]  /*fab0*/  @!P2 STG.E.U8 desc[UR36][R8.64+0xb8], R5 ;  /* 0x0000b8050800a986 */ /* 0x0003e2000c101124 */
[----:B------:R-:W-:Y:S01]  /*fac0*/  ISETP.LT.OR P2, PT, R0, 0xc9, !P1 ;  /* 0x000000c90000780c */ /* 0x000fe20004f41670 */
[-C--:B------:R-:W-:Y:S02]  /*fad0*/  @!P0 IMAD R11, R120, R17.reuse, RZ ;  /* 0x00000011780b8224 */ /* 0x080fe400078e02ff */
[-C--:B------:R-:W-:Y:S02]  /*fae0*/  @!P5 IMAD R121, R121, R17.reuse, RZ ;  /* 0x000000117979d224 */ /* 0x080fe400078e02ff */
[-C--:B0-----:R-:W-:Y:S01]  /*faf0*/  @!P4 IMAD R3, R122, R17.reuse, RZ ;  /* 0x000000117a03c224 */ /* 0x081fe200078e02ff */
[----:B------:R0:W-:Y:S03]  /*fb00*/  @!P0 STG.E.U8 desc[UR36][R6.64+0xc0], R11 ;  /* 0x0000c00b06008986 */ /* 0x0001e6000c101124 */
[-C--:B------:R-:W-:Y:S01]  /*fb10*/  @!P6 IMAD R123, R123, R17.reuse, RZ ;  /* 0x000000117b7be224 */ /* 0x080fe200078e02ff */
[----:B------:R-:W-:Y:S01]  /*fb20*/  ISETP.LT.OR P0, PT, R0, 0xca, !P1 ;  /* 0x000000ca0000780c */ /* 0x000fe20004f01670 */
[----:B------:R-:W-:Y:S02]  /*fb30*/  @!P5 STG.E.U8 desc[UR36][R6.64+0xc1], R121 ;  /* 0x0000c1790600d986 */ /* 0x000fe4000c101124 */
[----:B-1----:R-:W-:Y:S01]  /*fb40*/  @!P2 IMAD R5, R124, R17, RZ ;  /* 0x000000117c05a224 */ /* 0x002fe200078e02ff */
[C---:B------:R-:W-:Y:S01]  /*fb50*/  ISETP.LT.OR P5, PT, R0.reuse, 0xc9, !P3 ;  /* 0x000000c90000780c */ /* 0x040fe20005fa1670 */
[----:B------:R1:W-:Y:S01]  /*fb60*/  @!P4 STG.E.U8 desc[UR36][R8.64+0xc0], R3 ;  /* 0x0000c0030800c986 */ /* 0x0003e2000c101124 */
        /* <DEDUP_REMOVED lines=8> */
[----:B------:R-:W-:Y:S03]  /*fbf0*/  @!P0 STG.E.U8 desc[UR36][R6.64+0xc9], R125 ;  /* 0x0000c97d06008986 */ /* 0x000fe6000c101124 */
[-C--:B-1----:R-:W-:Y:S01]  /*fc00*/  @!P6 IMAD R3, R128, R17.reuse, RZ ;  /* 0x000000118003e224 */ /* 0x082fe200078e02ff */
[----:B------:R0:W-:Y:S03]  /*fc10*/  @!P5 STG.E.U8 desc[UR36][R8.64+0xc8], R11 ;  /* 0x0000c80b0800d986 */ /* 0x0001e6000c101124 */
[----:B------:R-:W-:Y:S01]  /*fc20*/  @!P2 IMAD R129, R129, R17, RZ ;  /* 0x000000118181a224 */ /* 0x000fe200078e02ff */
[C---:B------:R-:W-:Y:S01]  /*fc30*/  ISETP.LT.OR P0, PT, R0.reuse, 0xd1, !P3 ;  /* 0x000000d10000780c */ /* 0x040fe20005f01670 */
[----:B------:R-:W-:Y:S01]  /*fc40*/  @!P4 STG.E.U8 desc[UR36][R8.64+0xc9], R127 ;  /* 0x0000c97f0800c986 */ /* 0x000fe2000c101124 */
[----:B------:R-:W-:-:S02]  /*fc50*/  ISETP.LT.OR P5, PT, R0, 0xd2, !P3 ;  /* 0x000000d20000780c */ /* 0x000fc40005fa1670 */
[C---:B------:R-:W-:Y:S01]  /*fc60*/  ISETP.LT.OR P4, PT, R0.reuse, 0xd9, !P1 ;  /* 0x000000d90000780c */ /* 0x040fe20004f81670 */
[----:B------:R1:W-:Y:S01]  /*fc70*/  @!P6 STG.E.U8 desc[UR36][R6.64+0xd0], R3 ;  /* 0x0000d0030600e986 */ /* 0x0003e2000c101124 */
[----:B------:R-:W-:-:S03]  /*fc80*/  ISETP.LT.OR P6, PT, R0, 0xda, !P1 ;  /* 0x000000da0000780c */ /* 0x000fc60004fc1670 */
[----:B------:R-:W-:Y:S01]  /*fc90*/  @!P2 STG.E.U8 desc[UR36][R6.64+0xd1], R129 ;  /* 0x0000d1810600a986 */ /* 0x000fe2000c101124 */
[----:B------:R-:W-:-:S03]  /*fca0*/  ISETP.LT.OR P2, PT, R0, 0xd9, !P3 ;  /* 0x000000d90000780c */ /* 0x000fc60005f41670 */
[-C--:B--2---:R-:W-:Y:S02]  /*fcb0*/  @!P0 IMAD R5, R130, R17.reuse, RZ ;  /* 0x0000001182058224 */ /* 0x084fe400078e02ff */
[-C--:B------:R-:W-:Y:S02]  /*fcc0*/  @!P5 IMAD R131, R131, R17.reuse, RZ ;  /* 0x000000118383d224 */ /* 0x080fe400078e02ff */
[-C--:B0-----:R-:W-:Y:S02]  /*fcd0*/  @!P4 IMAD R11, R132, R17.reuse, RZ ;  /* 0x00000011840bc224 */ /* 0x081fe400078e02ff */
[-C--:B------:R-:W-:Y:S01]  /*fce0*/  @!P6 IMAD R133, R133, R17.reuse, RZ ;  /* 0x000000118585e224 */ /* 0x080fe200078e02ff */
[----:B------:R0:W-:Y:S03]  /*fcf0*/  @!P0 STG.E.U8 desc[UR36][R8.64+0xd0], R5 ;  /* 0x0000d00508008986 */ /* 0x0001e6000c101124 */
[----:B-1----:R-:W-:Y:S01]  /*fd00*/  @!P2 IMAD R3, R134, R17, RZ ;  /* 0x000000118603a224 */ /* 0x002fe200078e02ff */
[----:B------:R-:W-:Y:S01]  /*fd10*/  @!P5 STG.E.U8 desc[UR36][R8.64+0xd1], R131 ;  /* 0x0000d1830800d986 */ /* 0x000fe2000c101124 */
[----:B------:R-:W-:-:S02]  /*fd20*/  ISETP.LT.OR P0, PT, R0, 0xda, !P3 ;  /* 0x000000da0000780c */ /* 0x000fc40005f01670 */
        /* <DEDUP_REMOVED lines=14> */
[----:B------:R-:W-:Y:S01]  /*fe10*/  @!P4 STG.E.U8 desc[UR36][R6.64+0xe1], R137 ;  /* 0x0000e1890600c986 */ /* 0x000fe2000c101124 */
[----:B------:R-:W-:-:S02]  /*fe20*/  ISETP.LT.OR P0, PT, R0, 0xe9, !P1 ;  /* 0x000000e90000780c */ /* 0x000fc40004f01670 */
[C---:B------:R-:W-:Y:S01]  /*fe30*/  ISETP.LT.OR P4, PT, R0.reuse, 0xea, !P1 ;  /* 0x000000ea0000780c */ /* 0x040fe20004f81670 */
[----:B------:R1:W-:Y:S01]  /*fe40*/  @!P6 STG.E.U8 desc[UR36][R8.64+0xe0], R11 ;  /* 0x0000e00b0800e986 */ /* 0x0003e2000c101124 */
[C---:B------:R-:W-:Y:S02]  /*fe50*/  ISETP.LT.OR P6, PT, R0.reuse, 0xe9, !P3 ;  /* 0x000000e90000780c */ /* 0x040fe40005fc1670 */
[C---:B------:R-:W-:Y:S01]  /*fe60*/  ISETP.LT.OR P5, PT, R0.reuse, 0xea, !P3 ;  /* 0x000000ea0000780c */ /* 0x040fe20005fa1670 */
[----:B------:R-:W-:Y:S01]  /*fe70*/  @!P2 STG.E.U8 desc[UR36][R8.64+0xe1], R139 ;  /* 0x0000e18b0800a986 */ /* 0x000fe2000c101124 */
[----:B------:R-:W-:-:S05]  /*fe80*/  ISETP.LT.OR P2, PT, R0, 0xf1, !P1 ;  /* 0x000000f10000780c */ /* 0x000fca0004f41670 */
[-C--:B--2---:R-:W-:Y:S02]  /*fe90*/  @!P0 IMAD R3, R140, R17.reuse, RZ ;  /* 0x000000118c038224 */ /* 0x084fe400078e02ff */
[-C--:B------:R-:W-:Y:S02]  /*fea0*/  @!P4 IMAD R141, R141, R17.reuse, RZ ;  /* 0x000000118d8dc224 */ /* 0x080fe400078e02ff */
[-C--:B0-----:R-:W-:Y:S02]  /*feb0*/  @!P6 IMAD R5, R142, R17.reuse, RZ ;  /* 0x000000118e05e224 */ /* 0x081fe400078e02ff */
[-C--:B------:R-:W-:Y:S02]  /*fec0*/  @!P5 IMAD R143, R143, R17.reuse, RZ ;  /* 0x000000118f8fd224 */ /* 0x080fe400078e02ff */
[----:B-1----:R-:W-:Y:S01]  /*fed0*/  @!P2 IMAD R11, R144, R17, RZ ;  /* 0x00000011900ba224 */ /* 0x002fe200078e02ff */
[----:B------:R0:W-:Y:S01]  /*fee0*/  @!P0 STG.E.U8 desc[UR36][R6.64+0xe8], R3 ;  /* 0x0000e80306008986 */ /* 0x0001e2000c101124 */
[----:B------:R-:W-:-:S03]  /*fef0*/  ISETP.LT.OR P0, PT, R0, 0xf2, !P1 ;  /* 0x000000f20000780c */ /* 0x000fc60004f01670 */
[----:B------:R-:W-:Y:S01]  /*ff00*/  @!P4 STG.E.U8 desc[UR36][R6.64+0xe9], R141 ;  /* 0x0000e98d0600c986 */ /* 0x000fe2000c101124 */
[----:B------:R-:W-:-:S03]  /*ff10*/  ISETP.LT.OR P4, PT, R0, 0xf1, !P3 ;  /* 0x000000f10000780c */ /* 0x000fc60005f81670 */
[----:B------:R-:W-:Y:S01]  /*ff20*/  @!P6 STG.E.U8 desc[UR36][R8.64+0xe8], R5 ;  /* 0x0000e8050800e986 */ /* 0x000fe2000c101124 */
[----:B------:R-:W-:-:S03]  /*ff30*/  ISETP.LT.OR P6, PT, R0, 0xf2, !P3 ;  /* 0x000000f20000780c */ /* 0x000fc60005fc1670 */
[----:B------:R-:W-:Y:S01]  /*ff40*/  @!P5 STG.E.U8 desc[UR36][R8.64+0xe9], R143 ;  /* 0x0000e98f0800d986 */ /* 0x000fe2000c101124 */
[----:B------:R-:W-:-:S03]  /*ff50*/  ISETP.LT.OR P5, PT, R0, 0xf9, !P3 ;  /* 0x000000f90000780c */ /* 0x000fc60005fa1670 */
[----:B------:R1:W-:Y:S01]  /*ff60*/  @!P2 STG.E.U8 desc[UR36][R6.64+0xf0], R11 ;  /* 0x0000f00b0600a986 */ /* 0x0003e2000c101124 */
[C---:B------:R-:W-:Y:S02]  /*ff70*/  ISETP.LT.OR P2, PT, R0.reuse, 0xf9, !P1 ;  /* 0x000000f90000780c */ /* 0x040fe40004f41670 */
[C---:B------:R-:W-:Y:S02]  /*ff80*/  ISETP.LT.OR P1, PT, R0.reuse, 0xfa, !P1 ;  /* 0x000000fa0000780c */ /* 0x040fe40004f21670 */
[----:B------:R-:W-:Y:S01]  /*ff90*/  ISETP.LT.OR P3, PT, R0, 0xfa, !P3 ;  /* 0x000000fa0000780c */ /* 0x000fe20005f61670 */
[-C--:B------:R-:W-:Y:S02]  /*ffa0*/  @!P0 IMAD R145, R145, R17.reuse, RZ ;  /* 0x0000001191918224 */ /* 0x080fe400078e02ff */
[-C--:B0-----:R-:W-:Y:S02]  /*ffb0*/  @!P4 IMAD R3, R146, R17.reuse, RZ ;  /* 0x000000119203c224 */ /* 0x081fe400078e02ff */
[----:B------:R-:W-:-:S02]  /*ffc0*/  @!P6 IMAD R147, R147, R17, RZ ;  /* 0x000000119393e224 */ /* 0x000fc400078e02ff */
[-C--:B-1----:R-:W-:Y:S02]  /*ffd0*/  @!P5 IMAD R11, R150, R17.reuse, RZ ;  /* 0x00000011960bd224 */ /* 0x082fe400078e02ff */
[-C--:B------:R-:W-:Y:S02]  /*ffe0*/  @!P2 IMAD R5, R148, R17.reuse, RZ ;  /* 0x000000119405a224 */ /* 0x080fe400078e02ff */
[-C--:B------:R-:W-:Y:S02]  /*fff0*/  @!P1 IMAD R149, R149, R17.reuse, RZ ;  /* 0x0000001195959224 */ /* 0x080fe400078e02ff */
[----:B------:R-:W-:Y:S01]  /*10000*/  @!P3 IMAD R151, R151, R17, RZ ;  /* 0x000000119797b224 */ /* 0x000fe200078e02ff */
[----:B------:R0:W-:Y:S04]  /*10010*/  @!P0 STG.E.U8 desc[UR36][R6.64+0xf1], R145 ;  /* 0x0000f19106008986 */ /* 0x0001e8000c101124 */
[----:B------:R0:W-:Y:S04]  /*10020*/  @!P4 STG.E.U8 desc[UR36][R8.64+0xf0], R3 ;  /* 0x0000f0030800c986 */ /* 0x0001e8000c101124 */
[----:B------:R0:W-:Y:S04]  /*10030*/  @!P6 STG.E.U8 desc[UR36][R8.64+0xf1], R147 ;  /* 0x0000f1930800e986 */ /* 0x0001e8000c101124 */
[----:B------:R0:W-:Y:S04]  /*10040*/  @!P2 STG.E.U8 desc[UR36][R6.64+0xf8], R5 ;  /* 0x0000f8050600a986 */ /* 0x0001e8000c101124 */
[----:B------:R0:W-:Y:S04]  /*10050*/  @!P1 STG.E.U8 desc[UR36][R6.64+0xf9], R149 ;  /* 0x0000f99506009986 */ /* 0x0001e8000c101124 */
[----:B------:R0:W-:Y:S04]  /*10060*/  @!P5 STG.E.U8 desc[UR36][R8.64+0xf8], R11 ;  /* 0x0000f80b0800d986 */ /* 0x0001e8000c101124 */
[----:B------:R0:W-:Y:S02]  /*10070*/  @!P3 STG.E.U8 desc[UR36][R8.64+0xf9], R151 ;  /* 0x0000f9970800b986 */ /* 0x0001e4000c101124 */
.L_x_542:
[----:B------:R-:W-:Y:S05]  /*10080*/  BSYNC B0 ;  /* 0x0000000000007941 */ /* 0x000fea0003800000 */
.L_x_28:
[----:B0-----:R-:W2:Y:S04]  /*10090*/  LDL.LU R3, [R1+0x200] ;  /* 0x0002000001037983 */ /* 0x001ea80000300800 */
[----:B------:R-:W2:Y:S01]  /*100a0*/  LDL.LU R2, [R1+0x204] ;  /* 0x0002040001027983 */ /* 0x000ea20000300800 */
[----:B------:R-:W-:Y:S01]  /*100b0*/  ULDC UR4, c[0x0][0xc] ;  /* 0x0000030000047ab9 */ /* 0x000fe20000000800 */
[----:B------:R-:W-:Y:S01]  /*100c0*/  ULDC UR5, c[0x0][0x10] ;  /* 0x0000040000057ab9 */ /* 0x000fe20000000800 */
[----:B------:R-:W2:Y:S01]  /*100d0*/  LDC R5, c[0x0][0x14] ;  /* 0x00000500ff057b82 */ /* 0x000ea20000000800 */
[----:B------:R-:W-:Y:S01]  /*100e0*/  UIMAD.WIDE.U32 UR4, UR4, UR5, URZ ;  /* 0x00000005040472a5 */ /* 0x000fe2000f8e003f */
[----:B------:R-:W-:Y:S01]  /*100f0*/  PRMT R0, RZ, 0x7610, R0 ;  /* 0x00007610ff007816 */ /* 0x000fe20000000000 */
[----:B------:R-:W-:Y:S01]  /*10100*/  UMOV UR41, 0xffffffff ;  /* 0xffffffff00297882 */ /* 0x000fe20000000000 */
[----:B------:R-:W-:-:S03]  /*10110*/  UMOV UR44, 0xffffffff ;  /* 0xffffffff002c7882 */ /* 0x000fc60000000000 */
[----:B--2---:R-:W-:-:S04]  /*10120*/  IMAD.WIDE.U32 R2, R5, UR4, R2 ;  /* 0x0000000405027c25 */ /* 0x004fc8000f8e0002 */
[----:B------:R-:W-:Y:S01]  /*10130*/  IMAD R5, R5, UR5, RZ ;  /* 0x0000000505057c24 */ /* 0x000fe2000f8e02ff */
[----:B------:R-:W-:Y:S01]  /*10140*/  ULDC.64 UR4, c[0x0][0x650] ;  /* 0x0001940000047ab9 */ /* 0x000fe20000000a00 */
[----:B-1-3--:R-:W-:Y:S01]  /*10150*/  IMAD.MOV.U32 R6, RZ, RZ, R2 ;  /* 0x000000ffff067224 */ /* 0x00afe200078e0002 */
[----:B------:R-:W-:Y:S01]  /*10160*/  ISETP.GE.U32.AND P0, PT, R2, UR4, PT ;  /* 0x0000000402007c0c */ /* 0x000fe2000bf06070 */
[----:B------:R-:W-:-:S05]  /*10170*/  IMAD.IADD R4, R3, 0x1, R5 ;  /* 0x0000000103047824 */ /* 0x000fca00078e0205 */
[----:B------:R0:W-:Y:S01]  /*10180*/  STL [R1+0x200], R4 ;  /* 0x0002000401007387 */ /* 0x0001e20000100800 */
[----:B------:R-:W-:-:S03]  /*10190*/  ISETP.GE.U32.AND.EX P0, PT, R4, UR5, PT, P0 ;  /* 0x0000000504007c0c */ /* 0x000fc6000bf06100 */
[----:B------:R0:W-:Y:S10]  /*101a0*/  STL [R1+0x204], R6 ;  /* 0x0002040601007387 */ /* 0x0001f40000100800 */
[----:B0-----:R-:W-:Y:S05]  /*101b0*/  @P0 BRA `(.L_x_543) ;  /* 0x0000000400880947 */ /* 0x001fea0003800000 */
[----:B------:R-:W0:Y:S01]  /*101c0*/  S2UR UR6, SR_CTAID.X ;  /* 0x00000000000679c3 */ /* 0x000e220000002500 */
[----:B------:R-:W-:Y:S01]  /*101d0*/  ULDC.64 UR12, c[0x0][0x628] ;  /* 0x00018a00000c7ab9 */ /* 0x000fe20000000a00 */
[----:B------:R-:W-:Y:S01]  /*101e0*/  ULDC UR4, c[0x0][0x150] ;  /* 0x0000540000047ab9 */ /* 0x000fe20000000800 */
[----:B------:R-:W-:Y:S01]  /*101f0*/  ISETP.NE.U32.AND P0, PT, RZ, UR12, PT ;  /* 0x0000000cff007c0c */ /* 0x000fe2000bf05070 */
[----:B------:R-:W-:Y:S01]  /*10200*/  ULDC UR15, c[0x0][0x630] ;  /* 0x00018c00000f7ab9 */ /* 0x000fe20000000800 */
[----:B------:R-:W-:Y:S01]  /*10210*/  R2UR UR16, R6 ;  /* 0x00000000061072ca */ /* 0x000fe200000e0000 */
[----:B------:R-:W-:Y:S01]  /*10220*/  ULDC UR19, c[0x0][0x154] ;  /* 0x0000550000137ab9 */ /* 0x000fe20000000800 */
[----:B------:R-:W-:Y:S01]  /*10230*/  ISETP.NE.AND.EX P0, PT, RZ, UR13, PT, P0 ;  /* 0x0000000dff007c0c */ /* 0x000fe2000bf05300 */
[----:B------:R-:W1:Y:S01]  /*10240*/  S2UR UR18, SR_CTAID.Y ;  /* 0x00000000001279c3 */ /* 0x000e620000002600 */
[----:B------:R-:W-:Y:S02]  /*10250*/  R2UR UR17, R4 ;  /* 0x00000000041172ca */ /* 0x000fe400000e0000 */
[----:B------:R-:W-:-:S02]  /*10260*/  R2UR UR10, R6 ;  /* 0x00000000060a72ca */ /* 0x000fc400000e0000 */
[----:B------:R-:W-:Y:S02]  /*10270*/  R2UR UR11, R4 ;  /* 0x00000000040b72ca */ /* 0x000fe400000e0000 */
[----:B0-----:R-:W-:-:S05]  /*10280*/  I2FP.F32.U32 R0, UR6 ;  /* 0x0000000600007c45 */ /* 0x001fca0008201000 */
[----:B------:R-:W-:-:S04]  /*10290*/  FMUL R0, R0, UR4 ;  /* 0x0000000400007c20 */ /* 0x000fc80008400000 */
[----:B------:R0:W2:Y:S01]  /*102a0*/  F2I.U32.TRUNC.NTZ R2, R0 ;  /* 0x0000000000027305 */ /* 0x0000a2000020f000 */
[----:B-1----:R-:W-:Y:S05]  /*102b0*/  @!P0 BRA `(.L_x_544) ;  /* 0x0000000000308947 */ /* 0x002fea0003800000 */
        /* <DEDUP_REMOVED lines=12> */
.L_x_544:
[----:B------:R-:W-:Y:S01]  /*10380*/  USHF.R.U64 UR44, UR10, UR15, UR11 ;  /* 0x0000000f0a2c7299 */ /* 0x000fe2000800120b */
[----:B0-----:R-:W-:Y:S01]  /*10390*/  I2FP.F32.U32 R0, UR18 ;  /* 0x0000001200007c45 */ /* 0x001fe20008201000 */
[----:B------:R-:W-:Y:S02]  /*103a0*/  USHF.R.U32.HI UR4, URZ, UR15, UR11 ;  /* 0x0000000f3f047299 */ /* 0x000fe4000801160b */
        /* <DEDUP_REMOVED lines=8> */
[----:B------:R-:W-:Y:S01]  /*10430*/  UIMAD.WIDE.U32 UR8, UR10, UR12, UR8 ;  /* 0x0000000c0a0872a5 */ /* 0x000fe2000f8e0008 */
[----:B--2---:R-:W-:Y:S01]  /*10440*/  R2UR UR12, R2 ;  /* 0x00000000020c72ca */ /* 0x004fe200000e0000 */
[----:B------:R-:W-:Y:S01]  /*10450*/  UIMAD UR10, UR10, UR13, UR4 ;  /* 0x0000000d0a0a72a4 */ /* 0x000fe2000f8e0204 */
[----:B------:R-:W-:Y:S01]  /*10460*/  ULDC UR11, c[0x0][0x618] ;  /* 0x00018600000b7ab9 */ /* 0x000fe20000000800 */
[----:B------:R-:W-:Y:S02]  /*10470*/  ULDC UR21, c[0x0][0x658] ;  /* 0x0001960000157ab9 */ /* 0x000fe40000000800 */
[----:B------:R-:W-:Y:S01]  /*10480*/  UIADD3 UR9, UR9, UR10, URZ ;  /* 0x0000000a09097290 */ /* 0x000fe2000fffe03f */
[----:B------:R-:W-:Y:S01]  /*10490*/  UMOV UR15, 0xffffffff ;  /* 0xffffffff000f7882 */ /* 0x000fe20000000000 */
[----:B------:R-:W-:Y:S01]  /*104a0*/  ULDC.64 UR4, c[0x0][0x640] ;  /* 0x0001900000047ab9 */ /* 0x000fe20000000a00 */
[----:B------:R-:W-:Y:S01]  /*104b0*/  USHF.L.U32 UR15, UR15, UR21, URZ ;  /* 0x000000150f0f7299 */ /* 0x000fe2000800063f */
[----:B------:R-:W-:Y:S01]  /*104c0*/  ISETP.NE.U32.AND P0, PT, RZ, UR4, PT ;  /* 0x00000004ff007c0c */ /* 0x000fe2000bf05070 */
[----:B------:R-:W-:-:S02]  /*104d0*/  USHF.R.U64 UR16, UR8, UR11, UR9 ;  /* 0x0000000b08107299 */ /* 0x000fc40008001209 */
[----:B------:R-:W-:Y:S01]  /*104e0*/  USHF.R.U32.HI UR8, URZ, UR11, UR9 ;  /* 0x0000000b3f087299 */ /* 0x000fe20008011609 */
[----:B0-----:R-:W-:Y:S01]  /*104f0*/  R2UR UR14, R0 ;  /* 0x00000000000e72ca */ /* 0x001fe200000e0000 */
[----:B------:R-:W-:Y:S01]  /*10500*/  ULDC UR17, c[0x0][0x608] ;  /* 0x0001820000117ab9 */ /* 0x000fe20000000800 */
[----:B------:R-:W-:Y:S01]  /*10510*/  ULOP3.LUT UR42, URZ, UR15, URZ, 0x33, !UPT ;  /* 0x0000000f3f2a7292 */ /* 0x000fe2000f8e333f */
[----:B------:R-:W-:Y:S01]  /*10520*/  ISETP.NE.AND.EX P0, PT, RZ, UR5, PT, P0 ;  /* 0x00000005ff007c0c */ /* 0x000fe2000bf05300 */
[----:B------:R-:W-:Y:S02]  /*10530*/  USHF.R.U64 UR15, UR16, UR17, UR8 ;  /* 0x00000011100f7299 */ /* 0x000fe40008001208 */
[----:B------:R-:W-:Y:S02]  /*10540*/  USHF.R.U32.HI UR8, URZ, UR17, UR8 ;  /* 0x000000113f087299 */ /* 0x000fe40008011608 */
[----:B------:R-:W-:Y:S02]  /*10550*/  UIADD3 UR12, -UR12, URZ, URZ ;  /* 0x0000003f0c0c7290 */ /* 0x000fe4000fffe13f */
[----:B------:R-:W-:Y:S01]  /*10560*/  USHF.R.U64 UR17, UR15, UR21, UR8 ;  /* 0x000000150f117299 */ /* 0x000fe20008001208 */
[----:B------:R-:W-:Y:S01]  /*10570*/  UMOV UR19, 0x1 ;  /* 0x0000000100137882 */ /* 0x000fe20000000000 */
[----:B------:R-:W-:Y:S01]  /*10580*/  ULDC UR13, c[0x0][0x144] ;  /* 0x00005100000d7ab9 */ /* 0x000fe20000000800 */
[----:B------:R-:W-:Y:S01]  /*10590*/  ULDC UR7, c[0x0][0x600] ;  /* 0x0001800000077ab9 */ /* 0x000fe20000000800 */
[----:B------:R-:W-:-:S02]  /*105a0*/  USHF.L.U32 UR24, UR19, UR21, URZ ;  /* 0x0000001513187299 */ /* 0x000fc4000800063f */
[----:B------:R-:W-:Y:S02]  /*105b0*/  USHF.R.U32.HI UR8, URZ, UR21, UR8 ;  /* 0x000000153f087299 */ /* 0x000fe40008011608 */
[----:B------:R-:W-:Y:S02]  /*105c0*/  UIMAD UR21, UR13, UR12, UR6 ;  /* 0x0000000c0d1572a4 */ /* 0x000fe4000f8e0206 */
[----:B------:R-:W-:Y:S02]  /*105d0*/  UIADD3 UR20, UR7, -0x1, URZ ;  /* 0xffffffff07147890 */ /* 0x000fe4000fffe03f */
[----:B------:R-:W-:Y:S01]  /*105e0*/  UIADD3 UR19, -UR14, URZ, URZ ;  /* 0x0000003f0e137290 */ /* 0x000fe2000fffe13f */
        /* <DEDUP_REMOVED lines=17> */
.L_x_545:
[----:B------:R-:W-:Y:S01]  /*10700*/  UISETP.NE.AND UP0, UPT, UR46, URZ, UPT ;  /* 0x0000003f2e00728c */ /* 0x000fe2000bf05270 */
[----:B------:R-:W-:Y:S01]  /*10710*/  IMAD.MOV.U32 R0, RZ, RZ, 0x1 ;  /* 0x00000001ff007424 */ /* 0x000fe200078e00ff */
[----:B------:R-:W-:Y:S02]  /*10720*/  USHF.R.U64 UR4, UR6, UR22, UR8 ;  /* 0x0000001606047299 */ /* 0x000fe40008001208 */
[----:B------:R-:W-:Y:S02]  /*10730*/  ULOP3.LUT UR42, UR15, UR42, URZ, 0xc0, !UPT ;  /* 0x0000002a0f2a7292 */ /* 0x000fe4000f8ec03f */
[----:B------:R-:W-:Y:S02]  /*10740*/  UIADD3 UR5, -UR4, URZ, URZ ;  /* 0x0000003f04057290 */ /* 0x000fe4000fffe13f */
[----:B------:R-:W-:Y:S02]  /*10750*/  UIMAD UR42, UR24, UR4, UR42 ;  /* 0x00000004182a72a4 */ /* 0x000fe4000f8e022a */
[----:B------:R-:W-:-:S02]  /*10760*/  ULOP3.LUT UR16, UR16, UR20, URZ, 0xc0, !UPT ;  /* 0x0000001410107292 */ /* 0x000fc4000f8ec03f */
[----:B------:R-:W-:Y:S02]  /*10770*/  @UP0 UIMAD UR21, UR25, UR19, UR18 ;  /* 0x00000013191502a4 */ /* 0x000fe4000f8e0212 */
[----:B------:R-:W-:-:S03]  /*10780*/  UIMAD UR4, UR5, UR23, UR17 ;  /* 0x00000017050472a4 */ /* 0x000fc6000f8e0211 */
[----:B------:R-:W-:Y:S01]  /*10790*/  ULDC UR5, c[0x0][0x610] ;  /* 0x0001840000057ab9 */ /* 0x000fe20000000800 */
[----:B------:R-:W-:Y:S02]  /*107a0*/  UIMAD UR4, UR4, UR7, UR16 ;  /* 0x00000007040472a4 */ /* 0x000fe4000f8e0210 */
[----:B------:R-:W-:-:S04]  /*107b0*/  UIMAD UR42, UR42, UR5, UR21 ;  /* 0x000000052a2a72a4 */ /* 0x000fc8000f8e0215 */
[----:B------:R-:W-:Y:S02]  /*107c0*/  USEL UR41, UR4, UR42, !UP0 ;  /* 0x0000002a04297287 */ /* 0x000fe4000c000000 */
[----:B------:R-:W-:-:S12]  /*107d0*/  USEL UR42, UR42, UR4, !UP0 ;  /* 0x000000042a2a7287 */ /* 0x000fd8000c000000 */
.L_x_543:
[----:B------:R-:W-:-:S13]  /*107e0*/  LOP3.LUT P0, RZ, R0, 0xff, RZ, 0xc0, !PT ;  /* 0x000000ff00ff7812 */ /* 0x000fda000780c0ff */
[----:B------:R-:W-:Y:S05]  /*107f0*/  @P0 BRA `(.L_x_546) ;  /* 0xffffff08004c0947 */ /* 0x000fea000383ffff */
[----:B------:R-:W-:Y:S05]  /*10800*/  EXIT ;  /* 0x000000000000794d */ /* 0x000fea0003800000 */
.L_x_3:
[----:B------:R-:W2:Y:S01]  /*10810*/  LDL R5, [R1+0x204] ;  /* 0x0002040001057983 */ /* 0x000ea20000100800 */
[----:B------:R-:W-:-:S03]  /*10820*/  ULDC.64 UR8, c[0x0][0x650] ;  /* 0x0001940000087ab9 */ /* 0x000fc60000000a00 */
[----:B------:R-:W3:Y:S01]  /*10830*/  LDL R4, [R1+0x200] ;  /* 0x0002000001047983 */ /* 0x000ee20000100800 */
[----:B------:R-:W-:Y:S01]  /*10840*/  PRMT R0, RZ, 0x7610, R0 ;  /* 0x00007610ff007816 */ /* 0x000fe20000000000 */
[----:B------:R-:W-:Y:S02]  /*10850*/  IMAD.MOV.U32 R3, RZ, RZ, -0x1 ;  /* 0xffffffffff037424 */ /* 0x000fe400078e00ff */
[----:B------:R-:W-:Y:S02]  /*10860*/  IMAD.MOV.U32 R2, RZ, RZ, -0x1 ;  /* 0xffffffffff027424 */ /* 0x000fe400078e00ff */
[----:B------:R-:W-:Y:S01]  /*10870*/  IMAD.MOV.U32 R9, RZ, RZ, -0x1 ;  /* 0xffffffffff097424 */ /* 0x000fe200078e00ff */
[----:B--2---:R-:W-:-:S04]  /*10880*/  ISETP.GE.U32.AND P0, PT, R5, UR8, PT ;  /* 0x0000000805007c0c */ /* 0x004fc8000bf06070 */
[----:B---3--:R-:W-:-:S13]  /*10890*/  ISETP.GE.U32.AND.EX P0, PT, R4, UR9, PT, P0 ;  /* 0x0000000904007c0c */ /* 0x008fda000bf06100 */
[----:B------:R-:W-:Y:S05]  /*108a0*/  @P0 BRA `(.L_x_547) ;  /* 0x00000004008c0947 */ /* 0x000fea0003800000 */
[----:B------:R-:W-:Y:S01]  /*108b0*/  I2FP.F32.U32 R0, UR4 ;  /* 0x0000000400007c45 */ /* 0x000fe20008201000 */
[----:B0-----:R-:W-:Y:S01]  /*108c0*/  ULDC.64 UR16, c[0x0][0x628] ;  /* 0x00018a0000107ab9 */ /* 0x001fe20000000a00 */
        /* <DEDUP_REMOVED lines=24> */
.L_x_548:
        /* <DEDUP_REMOVED lines=24> */
[----:B------:R-:W-:Y:S01]  /*10bd0*/  UMOV UR19, 0x1 ;  /* 0x0000000100137882 */ /* 0x000fe20000000000 */
[----:B------:R-:W-:Y:S01]  /*10be0*/  ULDC UR20, c[0x0][0x608] ;  /* 0x0001820000147ab9 */ /* 0x000fe20000000800 */
[----:B------:R-:W-:Y:S01]  /*10bf0*/  USHF.L.U32 UR26, UR19, UR23, URZ ;  /* 0x00000017131a7299 */ /* 0x000fe2000800063f */
[----:B------:R-:W-:Y:S01]  /*10c00*/  ISETP.NE.AND.EX P0, PT, RZ, UR9, PT, P0 ;  /* 0x00000009ff007c0c */ /* 0x000fe2000bf05300 */
[----:B------:R-:W-:Y:S02]  /*10c10*/  USHF.R.U64 UR19, UR18, UR20, UR11 ;  /* 0x0000001412137299 */ /* 0x000fe4000800120b */
[----:B------:R-:W-:Y:S02]  /*10c20*/  USHF.R.U32.HI UR11, URZ, UR20, UR11 ;  /* 0x000000143f0b7299 */ /* 0x000fe4000801160b */
[----:B------:R-:W-:-:S02]  /*10c30*/  UIADD3 UR15, -UR15, URZ, URZ ;  /* 0x0000003f0f0f7290 */ /* 0x000fc4000fffe13f */
[----:B------:R-:W-:Y:S01]  /*10c40*/  USHF.R.U64 UR20, UR19, UR23, UR11 ;  /* 0x0000001713147299 */ /* 0x000fe2000800120b */
[----:B------:R-:W-:Y:S01]  /*10c50*/  ULDC UR16, c[0x0][0x144] ;  /* 0x0000510000107ab9 */ /* 0x000fe20000000800 */
[----:B------:R-:W-:Y:S01]  /*10c60*/  ULDC UR6, c[0x0][0x600] ;  /* 0x0001800000067ab9 */ /* 0x000fe20000000800 */
[----:B------:R-:W-:Y:S02]  /*10c70*/  USHF.R.U32.HI UR11, URZ, UR23, UR11 ;  /* 0x000000173f0b7299 */ /* 0x000fe4000801160b */
[----:B------:R-:W-:Y:S02]  /*10c80*/  UIMAD UR23, UR16, UR15, UR4 ;  /* 0x0000000f101772a4 */ /* 0x000fe4000f8e0204 */
[----:B------:R-:W-:Y:S02]  /*10c90*/  UIADD3 UR22, UR6, -0x1, URZ ;  /* 0xffffffff06167890 */ /* 0x000fe4000fffe03f */
[----:B------:R-:W-:Y:S02]  /*10ca0*/  ULOP3.LUT UR27, URZ, UR13, URZ, 0x33, !UPT ;  /* 0x0000000d3f1b7292 */ /* 0x000fe4000f8e333f */
        /* <DEDUP_REMOVED lines=18> */
.L_x_549:
[----:B------:R-:W-:Y:S01]  /*10dd0*/  UISETP.NE.AND UP0, UPT, UR46, URZ, UPT ;  /* 0x0000003f2e00728c */ /* 0x000fe2000bf05270 */
[----:B------:R-:W-:Y:S01]  /*10de0*/  IMAD.MOV.U32 R0, RZ, RZ, 0x1 ;  /* 0x00000001ff007424 */ /* 0x000fe200078e00ff */
[----:B------:R-:W-:Y:S01]  /*10df0*/  USHF.R.U64 UR8, UR4, UR24, UR11 ;  /* 0x0000001804087299 */ /* 0x000fe2000800120b */
[----:B------:R-:W-:Y:S01]  /*10e00*/  IMAD.U32 R9, RZ, RZ, UR5 ;  /* 0x00000005ff097e24 */ /* 0x000fe2000f8e00ff */
[----:B------:R-:W-:Y:S02]  /*10e10*/  ULOP3.LUT UR4, UR19, UR27, URZ, 0xc0, !UPT ;  /* 0x0000001b13047292 */ /* 0x000fe4000f8ec03f */
[----:B------:R-:W-:Y:S02]  /*10e20*/  ULOP3.LUT UR18, UR18, UR22, URZ, 0xc0, !UPT ;  /* 0x0000001612127292 */ /* 0x000fe4000f8ec03f */
[----:B------:R-:W-:-:S03]  /*10e30*/  UIMAD UR4, UR26, UR8, UR4 ;  /* 0x000000081a0472a4 */ /* 0x000fc6000f8e0204 */
[----:B------:R-:W-:Y:S02]  /*10e40*/  @UP0 UIMAD UR23, UR28, UR21, UR7 ;  /* 0x000000151c1702a4 */ /* 0x000fe4000f8e0207 */
[----:B------:R-:W-:-:S03]  /*10e50*/  UIADD3 UR7, -UR8, URZ, URZ ;  /* 0x0000003f08077290 */ /* 0x000fc6000fffe13f */
[----:B------:R-:W-:Y:S01]  /*10e60*/  ULDC UR8, c[0x0][0x610] ;  /* 0x0001840000087ab9 */ /* 0x000fe20000000800 */
[----:B------:R-:W-:Y:S02]  /*10e70*/  UIMAD UR7, UR7, UR25, UR20 ;  /* 0x00000019070772a4 */ /* 0x000fe4000f8e0214 */
[----:B------:R-:W-:Y:S02]  /*10e80*/  UIMAD UR4, UR4, UR8, UR23 ;  /* 0x00000008040472a4 */ /* 0x000fe4000f8e0217 */
[----:B------:R-:W-:-:S04]  /*10e90*/  UIMAD UR7, UR7, UR6, UR18 ;  /* 0x00000006070772a4 */ /* 0x000fc8000f8e0212 */
[----:B------:R-:W-:Y:S02]  /*10ea0*/  USEL UR6, UR7, UR4, !UP0 ;  /* 0x0000000407067287 */ /* 0x000fe4000c000000 */
[----:B------:R-:W-:-:S04]  /*10eb0*/  USEL UR4, UR4, UR7, !UP0 ;  /* 0x0000000704047287 */ /* 0x000fc8000c000000 */
[----:B------:R-:W-:Y:S02]  /*10ec0*/  IMAD.U32 R2, RZ, RZ, UR6 ;  /* 0x00000006ff027e24 */ /* 0x000fe4000f8e00ff */
[----:B------:R-:W-:-:S07]  /*10ed0*/  IMAD.U32 R3, RZ, RZ, UR4 ;  /* 0x00000004ff037e24 */ /* 0x000fce000f8e00ff */
.L_x_547:
[----:B------:R-:W-:-:S08]  /*10ee0*/  NOP ;  /* 0x0000000000007918 */ /* 0x000fd00000000000 */
[----:B0-----:R-:W0:-:S00]  /*10ef0*/  USETMAXREG.DEALLOC.CTAPOOL 0x18 ;  /* 0x00000018000079c8 */ /* 0x001e0000080e0500 */
[----:B------:R-:W-:-:S13]  /*10f00*/  ISETP.NE.AND P0, PT, RZ, UR10, PT ;  /* 0x0000000aff007c0c */ /* 0x000fda000bf05270 */
[----:B------:R-:W-:Y:S05]  /*10f10*/  @P0 EXIT ;  /* 0x000000000000094d */ /* 0x000fea0003800000 */
[----:B0-----:R-:W-:Y:S01]  /*10f20*/  LOP3.LUT P0, RZ, R0, 0xff, RZ, 0xc0, !PT ;  /* 0x000000ff00ff7812 */ /* 0x001fe2000780c0ff */
[----:B------:R-:W-:Y:S02]  /*10f30*/  IMAD.MOV.U32 R0, RZ, RZ, 0x1 ;  /* 0x00000001ff007424 */ /* 0x000fe400078e00ff */
[----:B------:R-:W-:-:S10]  /*10f40*/  IMAD.MOV.U32 R6, RZ, RZ, RZ ;  /* 0x000000ffff067224 */ /* 0x000fd400078e00ff */
[----:B------:R-:W-:Y:S05]  /*10f50*/  @!P0 BRA `(.L_x_550) ;  /* 0x0000000c005c8947 */ /* 0x000fea0003800000 */
[----:B------:R-:W0:Y:S01]  /*10f60*/  S2R R4, SR_TID.X ;  /* 0x0000000000047919 */ /* 0x000e220000002100 */
[----:B------:R-:W-:Y:S01]  /*10f70*/  ULDC UR4, c[0x0][0x28c] ;  /* 0x0000a30000047ab9 */ /* 0x000fe20000000800 */
[----:B------:R-:W-:Y:S01]  /*10f80*/  ULDC UR6, c[0x0][0x658] ;  /* 0x0001960000067ab9 */ /* 0x000fe20000000800 */
[----:B------:R-:W-:Y:S01]  /*10f90*/  UIADD3 UR10, UR4, 0x1f, URZ ;  /* 0x0000001f040a7890 */ /* 0x000fe2000fffe03f */
[----:B------:R-:W-:Y:S01]  /*10fa0*/  BSSY B0, `(.L_x_550) ;  /* 0x00000d2000007945 */ /* 0x000fe20003800000 */
[----:B------:R-:W-:Y:S01]  /*10fb0*/  UMOV UR7, 0xffffffff ;  /* 0xffffffff00077882 */ /* 0x000fe20000000000 */
[----:B------:R-:W-:Y:S01]  /*10fc0*/  ULDC UR5, c[0x0][0x600] ;  /* 0x0001800000057ab9 */ /* 0x000fe20000000800 */
[----:B------:R-:W-:Y:S01]  /*10fd0*/  UMOV UR9, 0x1 ;  /* 0x0000000100097882 */ /* 0x000fe20000000000 */
[----:B------:R-:W-:Y:S01]  /*10fe0*/  USHF.L.U32 UR7, UR7, UR6, URZ ;  /* 0x0000000607077299 */ /* 0x000fe2000800063f */
[----:B------:R-:W-:Y:S01]  /*10ff0*/  IMAD.MOV.U32 R8, RZ, RZ, 0x1 ;  /* 0x00000001ff087424 */ /* 0x000fe200078e00ff */
[----:B------:R-:W-:Y:S01]  /*11000*/  UIADD3 UR4, UR5, -0x1, URZ ;  /* 0xffffffff05047890 */ /* 0x000fe2000fffe03f */
[----:B------:R-:W-:Y:S01]  /*11010*/  IMAD.MOV.U32 R0, RZ, RZ, 0x1 ;  /* 0x00000001ff007424 */ /* 0x000fe200078e00ff */
[----:B------:R-:W-:Y:S01]  /*11020*/  USHF.R.S32.HI UR11, URZ, 0x1f, UR10 ;  /* 0x0000001f3f0b7899 */ /* 0x000fe2000801140a */
[----:B------:R-:W-:Y:S01]  /*11030*/  IMAD.MOV.U32 R6, RZ, RZ, RZ ;  /* 0x000000ffff067224 */ /* 0x000fe200078e00ff */
[----:B------:R-:W-:Y:S01]  /*11040*/  ULDC UR8, c[0x0][0xc] ;  /* 0x0000030000087ab9 */ /* 0x000fe20000000800 */
[----:B------:R-:W-:-:S02]  /*11050*/  USHF.L.U32 UR5, UR9, UR6, URZ ;  /* 0x0000000609057299 */ /* 0x000fc4000800063f */
[----:B------:R-:W-:Y:S01]  /*11060*/  ULEA.HI UR11, UR11, UR10, URZ, 0x5 ;  /* 0x0000000a0b0b7291 */ /* 0x000fe2000f8f283f */
[----:B------:R-:W-:Y:S01]  /*11070*/  ULDC UR9, c[0x0][0x10] ;  /* 0x0000040000097ab9 */ /* 0x000fe20000000800 */
[----:B------:R-:W-:Y:S02]  /*11080*/  ULOP3.LUT UR6, URZ, UR7, URZ, 0x33, !UPT ;  /* 0x000000073f067292 */ /* 0x000fe4000f8e333f */
[----:B------:R-:W-:Y:S01]  /*11090*/  UIMAD.WIDE.U32 UR8, UR8, UR9, URZ ;  /* 0x00000009080872a5 */ /* 0x000fe2000f8e003f */
[----:B------:R-:W-:Y:S01]  /*110a0*/  ULDC UR7, c[0x0][0x14] ;  /* 0x0000050000077ab9 */ /* 0x000fe20000000800 */
[----:B------:R-:W-:Y:S02]  /*110b0*/  USHF.R.S32.HI UR18, URZ, 0x5, UR11 ;  /* 0x000000053f127899 */ /* 0x000fe4000801140b */
[----:B------:R-:W-:Y:S02]  /*110c0*/  UIMAD.WIDE.U32 UR20, UR8, UR7, URZ ;  /* 0x00000007081472a5 */ /* 0x000fe4000f8e003f */
[----:B------:R-:W-:-:S02]  /*110d0*/  UIMAD UR13, UR9, UR7, URZ ;  /* 0x00000007090d72a4 */ /* 0x000fc4000f8e023f */
[----:B------:R-:W-:Y:S01]  /*110e0*/  ULOP3.LUT UR24, UR40, 0x2, URZ, 0xfc, !UPT ;  /* 0x0000000228187892 */ /* 0x000fe2000f8efc3f */
[C---:B0-----:R-:W-:Y:S01]  /*110f0*/  LOP3.LUT P2, RZ, R4.reuse, 0x7f, RZ, 0xc0, !PT ;  /* 0x0000007f04ff7812 */ /* 0x041fe2000784c0ff */
[----:B------:R-:W-:Y:S01]  /*11100*/  UIADD3 UR13, UR21, UR13, URZ ;  /* 0x0000000d150d7290 */ /* 0x000fe2000fffe03f */
[----:B------:R-:W-:Y:S01]  /*11110*/  LOP3.LUT P0, RZ, R4, 0x1f, RZ, 0xc0, !PT ;  /* 0x0000001f04ff7812 */ /* 0x000fe2000780c0ff */
[----:B------:R-:W-:Y:S01]  /*11120*/  UIADD3 UR25, UR18, 0x1, URZ ;  /* 0x0000000112197890 */ /* 0x000fe2000fffe03f */
[----:B------:R-:W-:Y:S02]  /*11130*/  ULDC.64 UR22, c[0x0][0x198] ;  /* 0x0000660000167ab9 */ /* 0x000fe40000000a00 */
[----:B------:R-:W-:-:S13]  /*11140*/  PLOP3.LUT P0, PT, P0, P2, PT, 0x8a, 0x0 ;  /* 0x000000000000781c */ /* 0x000fda0000705172 */
.L_x_562:
[----:B------:R-:W-:-:S03]  /*11150*/  UMOV UR7, 0xffffffff ;  /* 0xffffffff00077882 */ /* 0x000fc60000000000 */
[----:B------:R-:W-:Y:S05]  /*11160*/  BRA.DIV UR7, `(.L_x_551) ;  /* 0x0000000e07e87947 */ /* 0x000fea000b800000 */
[----:B------:R-:W-:-:S13]  /*11170*/  ELECT P6, URZ, PT ;  /* 0x00000000003f782f */ /* 0x000fda00038c0000 */
.L_x_574:
[----:B------:R-:W0:Y:S01]  /*11180*/  LDC R4, c[0x0][0x28c] ;  /* 0x0000a300ff047b82 */ /* 0x000e220000000800 */
[----:B------:R-:W-:Y:S01]  /*11190*/  BSSY B1, `(.L_x_552) ;  /* 0x0000035000017945 */ /* 0x000fe20003800000 */
[----:B0-----:R-:W-:-:S13]  /*111a0*/  ISETP.LT.OR P6, PT, R4, 0x1, !P6 ;  /* 0x000000010400780c */ /* 0x001fda00077c1670 */
[----:B------:R-:W-:Y:S05]  /*111b0*/  @P6 BRA `(.L_x_553) ;  /* 0x0000000000c86947 */ /* 0x000fea0003800000 */
[----:B------:R-:W-:Y:S02]  /*111c0*/  IMAD.SHL.U32 R11, R3, 0x100, RZ ;  /* 0x00000100030b7824 */ /* 0x000fe400078e00ff */
[----:B------:R-:W-:Y:S02]  /*111d0*/  IMAD.SHL.U32 R2, R2, 0x100, RZ ;  /* 0x0000010002027824 */ /* 0x000fe400078e00ff */
[----:B------:R-:W-:Y:S02]  /*111e0*/  IMAD.MOV.U32 R12, RZ, RZ, RZ ;  /* 0x000000ffff0c7224 */ /* 0x000fe400078e00ff */
[----:B------:R-:W-:Y:S02]  /*111f0*/  IMAD.U32 R14, RZ, RZ, UR25 ;  /* 0x00000019ff0e7e24 */ /* 0x000fe4000f8e00ff */
[----:B------:R-:W-:Y:S02]  /*11200*/  IMAD.MOV.U32 R3, RZ, RZ, R0 ;  /* 0x000000ffff037224 */ /* 0x000fe400078e0000 */
[----:B------:R-:W-:-:S07]  /*11210*/  IMAD.MOV.U32 R4, RZ, RZ, R6 ;  /* 0x000000ffff047224 */ /* 0x000fce00078e0006 */
.L_x_557:
[----:B------:R-:W0:Y:S01]  /*11220*/  S2R R10, SR_CgaCtaId ;  /* 0x00000000000a7919 */ /* 0x000e220000008800 */
[----:B------:R-:W-:Y:S01]  /*11230*/  MOV R5, 0x400 ;  /* 0x0000040000057802 */ /* 0x000fe20000000f00 */
[----:B------:R-:W1:Y:S03]  /*11240*/  @!P2 LDC R7, c[0x0][0x500] ;  /* 0x00014000ff07ab82 */ /* 0x000e660000000800 */
[----:B0-----:R-:W-:Y:S02]  /*11250*/  LEA R13, R10, R5, 0x18 ;  /* 0x000000050a0d7211 */ /* 0x001fe400078ec0ff */
[----:B------:R-:W-:-:S03]  /*11260*/  SHF.L.U32 R5, R3, 0x1f, RZ ;  /* 0x0000001f03057819 */ /* 0x000fc600000006ff */
[----:B------:R-:W-:-:S04]  /*11270*/  IMAD R10, R4, 0x8, R13 ;  /* 0x00000008040a7824 */ /* 0x000fc800078e020d */
[----:B------:R-:W0:Y:S02]  /*11280*/  SYNCS.PHASECHK.TRANS64.TRYWAIT P1, [R10+URZ+0x28], R5 ;  /* 0x000028050a0075a7 */ /* 0x000e24000802017f */
[----:B01----:R-:W-:Y:S05]  /*11290*/  @!P1 BRA `(.L_x_554) ;  /* 0x0000000c00bc9947 */ /* 0x003fea0003800000 */
.L_x_575:
[----:B------:R-:W-:Y:S01]  /*112a0*/  UPRMT UR7, UR24, 0x9910, URZ ;  /* 0x0000991018077896 */ /* 0x000fe2000800003f */
[----:B------:R1:W-:Y:S03]  /*112b0*/  @!P2 SYNCS.ARRIVE.TRANS64 RZ, [R10+URZ], R7 ;  /* 0x000000070affa9a7 */ /* 0x0003e6000800003f */
[----:B------:R-:W-:-:S06]  /*112c0*/  UISETP.NE.AND UP0, UPT, UR7, 0x2, UPT ;  /* 0x000000020700788c */ /* 0x000fcc000bf05270 */
[----:B------:R-:W-:-:S13]  /*112d0*/  PLOP3.LUT P1, PT, PT, PT, UP0, 0x80, 0x0 ;  /* 0x000000000000781c */ /* 0x000fda0003f2f008 */
[----:B-1----:R-:W-:Y:S05]  /*112e0*/  @P1 BRA `(.L_x_555) ;  /* 0x0000000000041947 */ /* 0x002fea0003800000 */
[----:B------:R-:W-:Y:S01]  /*112f0*/  BPT.TRAP 0x1 ;  /* 0x000000040000795c */ /* 0x000fe20000300000 */
.L_x_555:
[----:B------:R-:W-:Y:S05]  /*11300*/  @P0 BRA `(.L_x_556) ;  /* 0x0000000000040947 */ /* 0x000fea0003800000 */
[----:B------:R-:W-:Y:S01]  /*11310*/  BPT.TRAP 0x1 ;  /* 0x000000040000795c */ /* 0x000fe20000300000 */
.L_x_556:
[----:B------:R-:W-:Y:S01]  /*11320*/  IMAD R13, R4, 0x2000, R13 ;  /* 0x00002000040d7824 */ /* 0x000fe200078e020d */
[----:B------:R-:W-:Y:S01]  /*11330*/  R2UR UR9, R10 ;  /* 0x000000000a0972ca */ /* 0x000fe200000e0000 */
[----:B------:R-:W-:Y:S01]  /*11340*/  VIADD R14, R14, 0xffffffff ;  /* 0xffffffff0e0e7836 */ /* 0x000fe20000000000 */
[----:B------:R-:W-:Y:S01]  /*11350*/  UIADD3 UR14, UP0, UR22, 0xf0, URZ ;  /* 0x000000f0160e7890 */ /* 0x000fe2000ff1e03f */
[----:B------:R-:W-:Y:S01]  /*11360*/  R2UR UR11, R11 ;  /* 0x000000000b0b72ca */ /* 0x000fe200000e0000 */
[----:B------:R-:W-:Y:S01]  /*11370*/  UIADD3 UR26, UP1, UR22, 0x1f0, URZ ;  /* 0x000001f0161a7890 */ /* 0x000fe2000ff3e03f */
[----:B------:R-:W-:Y:S01]  /*11380*/  R2UR UR7, R13 ;  /* 0x000000000d0772ca */ /* 0x000fe200000e0000 */
[----:B------:R-:W-:Y:S01]  /*11390*/  UIADD3.X UR15, URZ, UR23, URZ, UP0, !UPT ;  /* 0x000000173f0f7290 */ /* 0x000fe200087fe43f */
[----:B------:R-:W-:Y:S01]  /*113a0*/  R2UR UR10, R12 ;  /* 0x000000000c0a72ca */ /* 0x000fe200000e0000 */
[----:B------:R-:W-:Y:S01]  /*113b0*/  VIADD R4, R4, 0x1 ;  /* 0x0000000104047836 */ /* 0x000fe20000000000 */
[----:B------:R-:W-:Y:S01]  /*113c0*/  R2UR UR12, R9 ;  /* 0x00000000090c72ca */ /* 0x000fe200000e0000 */
[----:B------:R-:W-:Y:S01]  /*113d0*/  UIADD3.X UR27, URZ, UR23, URZ, UP1, !UPT ;  /* 0x000000173f1b7290 */ /* 0x000fe20008ffe43f */
[----:B------:R-:W-:Y:S01]  /*113e0*/  R2UR UR19, R2 ;  /* 0x00000000021372ca */ /* 0x000fe200000e0000 */
[----:B------:R-:W-:Y:S01]  /*113f0*/  UMOV UR16, 0x0 ;  /* 0x0000000000107882 */ /* 0x000fe20000000000 */
[----:B------:R-:W-:Y:S01]  /*11400*/  ISETP.GT.AND P3, PT, R14, 0x1, PT ;  /* 0x000000010e00780c */ /* 0x000fe20003f64270 */
[----:B------:R-:W-:Y:S01]  /*11410*/  UMOV UR17, 0x10000000 ;  /* 0x1000000000117882 */ /* 0x000fe20000000000 */
[----:B------:R-:W-:Y:S01]  /*11420*/  ISETP.NE.AND P1, PT, R4, 0x5, PT ;  /* 0x000000050400780c */ /* 0x000fe20003f25270 */
[----:B------:R-:W-:-:S02]  /*11430*/  VIADD R12, R12, 0x20 ;  /* 0x000000200c0c7836 */ /* 0x000fc40000000000 */
[----:B------:R-:W-:Y:S01]  /*11440*/  UIADD3 UR8, UR7, 0x100, URZ ;  /* 0x0000010007087890 */ /* 0x000fe2000fffe03f */
[----:B0-----:R-:W-:Y:S01]  /*11450*/  SEL R10, RZ, 0x1, P1 ;  /* 0x00000001ff0a7807 */ /* 0x001fe20000800000 */
[----:B------:R-:W-:Y:S01]  /*11460*/  UIADD3 UR7, UR7, 0xa100, URZ ;  /* 0x0000a10007077890 */ /* 0x000fe2000fffe03f */
[----:B------:R-:W-:Y:S02]  /*11470*/  SEL R4, R4, RZ, P1 ;  /* 0x000000ff04047207 */ /* 0x000fe40000800000 */
[----:B------:R-:W-:-:S04]  /*11480*/  LOP3.LUT R3, R3, R10, RZ, 0x3c, !PT ;  /* 0x0000000a03037212 */ /* 0x000fc800078e3cff */
[----:B------:R0:W-:Y:S02]  /*11490*/  UTMALDG.3D [UR8], [UR14], desc[UR16] ;  /* 0x000010080e0075b4 */ /* 0x0001e40008011000 */
[----:B0-----:R-:W-:Y:S01]  /*114a0*/  UMOV UR8, UR7 ;  /* 0x0000000700087c82 */ /* 0x001fe20008000000 */
[----:B------:R-:W-:Y:S02]  /*114b0*/  UMOV UR11, UR19 ;  /* 0x00000013000b7c82 */ /* 0x000fe40008000000 */
[----:B------:R0:W-:Y:S02]  /*114c0*/  UTMALDG.3D [UR8], [UR26], desc[UR16] ;  /* 0x000010081a0075b4 */ /* 0x0001e40008011000 */
[----:B0-----:R-:W-:Y:S05]  /*114d0*/  @P3 BRA `(.L_x_557) ;  /* 0xfffffffc00503947 */ /* 0x001fea000383ffff */
.L_x_553:
[----:B------:R-:W-:Y:S05]  /*114e0*/  BSYNC B1 ;  /* 0x0000000000017941 */ /* 0x000fea0003800000 */
.L_x_552:
[----:B------:R-:W2:Y:S01]  /*114f0*/  LDL.LU R15, [R1+0x200] ;  /* 0x00020000010f7983 */ /* 0x000ea20000300800 */
[----:B------:R-:W-:Y:S01]  /*11500*/  LOP3.LUT P1, RZ, R8, 0xff, RZ, 0xc0, !PT ;  /* 0x000000ff08ff7812 */ /* 0x000fe2000782c0ff */
[----:B------:R-:W-:Y:S01]  /*11510*/  VIADD R6, R6, UR18 ;  /* 0x0000001206067c36 */ /* 0x000fe20008000000 */
[----:B------:R-:W-:Y:S01]  /*11520*/  ULDC.64 UR8, c[0x0][0x650] ;  /* 0x0001940000087ab9 */ /* 0x000fe20000000a00 */
[----:B------:R-:W3:Y:S01]  /*11530*/  LDL.LU R13, [R1+0x204] ;  /* 0x00020400010d7983 */ /* 0x000ee20000300800 */
[----:B------:R-:W-:Y:S01]  /*11540*/  UISETP.GE.U32.AND UP0, UPT, UR18, 0x5, UPT ;  /* 0x000000051200788c */ /* 0x000fe2000bf06070 */
[----:B------:R-:W-:Y:S01]  /*11550*/  BSSY B1, `(.L_x_558) ;  /* 0x0000074000017945 */ /* 0x000fe20003800000 */
[----:B------:R-:W-:Y:S01]  /*11560*/  IMAD.MOV.U32 R9, RZ, RZ, -0x1 ;  /* 0xffffffffff097424 */ /* 0x000fe200078e00ff */
[----:B------:R-:W-:Y:S02]  /*11570*/  PRMT R4, RZ, 0x7610, R4 ;  /* 0x00007610ff047816 */ /* 0x000fe40000000004 */
[----:B------:R-:W-:-:S02]  /*11580*/  PRMT R8, RZ, 0x7610, R8 ;  /* 0x00007610ff087816 */ /* 0x000fc40000000008 */
[----:B------:R-:W-:Y:S02]  /*11590*/  PLOP3.LUT P3, PT, PT, PT, UP0, 0x80, 0x0 ;  /* 0x000000000000781c */ /* 0x000fe40003f6f008 */
[----:B------:R-:W0:Y:S01]  /*115a0*/  @P1 S2R R3, SR_CgaCtaId ;  /* 0x0000000000031919 */ /* 0x000e220000008800 */
[----:B------:R-:W-:-:S04]  /*115b0*/  @P1 MOV R2, 0x400 ;  /* 0x0000040000021802 */ /* 0x000fc80000000f00 */
[----:B0-----:R-:W-:-:S04]  /*115c0*/  @P1 LEA R2, R3, R2, 0x18 ;  /* 0x0000000203021211 */ /* 0x001fc800078ec0ff */
[----:B------:R0:W-:Y:S01]  /*115d0*/  @P1 SYNCS.ARRIVE.TRANS64.A1T0 RZ, [R2+URZ+0x68], RZ ;  /* 0x000068ff02ff19a7 */ /* 0x0001e2000810003f */
[----:B------:R-:W-:Y:S01]  /*115e0*/  ISETP.GT.U32.AND P1, PT, R6, 0x4, PT ;  /* 0x000000040600780c */ /* 0x000fe20003f24070 */
[----:B0-----:R-:W-:-:S05]  /*115f0*/  IMAD.U32 R2, RZ, RZ, UR18 ;  /* 0x00000012ff027e24 */ /* 0x001fca000f8e00ff */
[----:B------:R-:W-:Y:S01]  /*11600*/  ISETP.LT.U32.AND P1, PT, R2, 0x5, P1 ;  /* 0x000000050200780c */ /* 0x000fe20000f21070 */
[----:B------:R-:W-:-:S04]  /*11610*/  IMAD.WIDE.U32 R2, R6, -0x33333333, RZ ;  /* 0xcccccccd06027825 */ /* 0x000fc800078e00ff */
[----:B------:R-:W-:Y:S01]  /*11620*/  IMAD.MOV.U32 R2, RZ, RZ, -0x1 ;  /* 0xffffffffff027424 */ /* 0x000fe200078e00ff */
[----:B------:R-:W-:Y:S02]  /*11630*/  SHF.R.U32.HI R5, RZ, 0x2, R3 ;  /* 0x00000002ff057819 */ /* 0x000fe40000011603 */
[----:B------:R-:W-:-:S03]  /*11640*/  SEL R3, RZ, 0x1, !P1 ;  /* 0x00000001ff037807 */ /* 0x000fc60004800000 */
[----:B------:R-:W-:Y:S01]  /*11650*/  IMAD R6, R5, -0x5, R6 ;  /* 0xfffffffb05067824 */ /* 0x000fe200078e0206 */
[----:B------:R-:W-:Y:S01]  /*11660*/  LOP3.LUT R0, R0, R3, RZ, 0x3c, !PT ;  /* 0x0000000300007212 */ /* 0x000fe200078e3cff */
[----:B------:R-:W-:-:S03]  /*11670*/  IMAD.MOV.U32 R3, RZ, RZ, -0x1 ;  /* 0xffffffffff037424 */ /* 0x000fc600078e00ff */
[----:B------:R-:W-:Y:S02]  /*11680*/  @P3 LOP3.LUT R0, R0, 0x1, R5, 0x78, !PT ;  /* 0x0000000100003812 */ /* 0x000fe400078e7805 */
[----:B---3--:R-:W-:-:S04]  /*11690*/  IADD3 R13, P1, R13, UR20, RZ ;  /* 0x000000140d0d7c10 */ /* 0x008fc8000ff3e0ff */
[----:B--2---:R-:W-:Y:S01]  /*116a0*/  IADD3.X R15, R15, UR13, RZ, P1, !PT ;  /* 0x0000000d0f0f7c10 */ /* 0x004fe20008ffe4ff */
[----:B------:R0:W-:Y:S01]  /*116b0*/  STL [R1+0x204], R13 ;  /* 0x0002040d01007387 */ /* 0x0001e20000100800 */
[----:B------:R-:W-:-:S03]  /*116c0*/  ISETP.GE.U32.AND P1, PT, R13, UR8, PT ;  /* 0x000000080d007c0c */ /* 0x000fc6000bf26070 */
[----:B------:R0:W-:Y:S01]  /*116d0*/  STL [R1+0x200], R15 ;  /* 0x0002000f01007387 */ /* 0x0001e20000100800 */
[----:B------:R-:W-:-:S13]  /*116e0*/  ISETP.GE.U32.AND.EX P1, PT, R15, UR9, PT, P1 ;  /* 0x000000090f007c0c */ /* 0x000fda000bf26110 */
[----:B0-----:R-:W-:Y:S05]  /*116f0*/  @P1 BRA `(.L_x_559) ;  /* 0x0000000400641947 */ /* 0x001fea0003800000 */
[----:B------:R-:W0:Y:S01]  /*11700*/  S2R R7, SR_CTAID.X ;  /* 0x0000000000077919 */ /* 0x000e220000002500 */
[----:B------:R-:W-:Y:S01]  /*11710*/  ULDC UR7, c[0x0][0x150] ;  /* 0x0000540000077ab9 */ /* 0x000fe20000000800 */
[----:B------:R-:W1:Y:S01]  /*11720*/  LDC R4, c[0x0][0x144] ;  /* 0x00005100ff047b82 */ /* 0x000e620000000800 */
[----:B------:R-:W-:Y:S01]  /*11730*/  UISETP.NE.AND UP0, UPT, UR46, URZ, UPT ;  /* 0x0000003f2e00728c */ /* 0x000fe2000bf05270 */
[----:B------:R-:W2:Y:S01]  /*11740*/  S2R R5, SR_CTAID.Y ;  /* 0x0000000000057919 */ /* 0x000ea20000002600 */
[----:B------:R-:W-:Y:S01]  /*11750*/  ULDC.64 UR8, c[0x0][0x628] ;  /* 0x00018a0000087ab9 */ /* 0x000fe20000000a00 */
[----:B------:R-:W-:-:S03]  /*11760*/  ULDC UR10, c[0x0][0x630] ;  /* 0x00018c00000a7ab9 */ /* 0x000fc60000000800 */
[----:B------:R-:W-:Y:S01]  /*11770*/  PLOP3.LUT P1, PT, PT, PT, UP0, 0x80, 0x0 ;  /* 0x000000000000781c */ /* 0x000fe20003f2f008 */
[----:B------:R-:W3:Y:S01]  /*11780*/  LDC R10, c[0x0][0x148] ;  /* 0x00005200ff0a7b82 */ /* 0x000ee20000000800 */
[----:B0-----:R-:W-:Y:S02]  /*11790*/  I2FP.F32.U32 R2, R7 ;  /* 0x0000000700027245 */ /* 0x001fe40000201000 */
[----:B--2---:R-:W-:-:S03]  /*117a0*/  I2FP.F32.U32 R3, R5 ;  /* 0x0000000500037245 */ /* 0x004fc60000201000 */
[----:B------:R-:W-:Y:S01]  /*117b0*/  FMUL R2, R2, UR7 ;  /* 0x0000000702027c20 */ /* 0x000fe20008400000 */
[----:B------:R-:W-:Y:S02]  /*117c0*/  ULDC UR7, c[0x0][0x154] ;  /* 0x0000550000077ab9 */ /* 0x000fe40000000800 */
[----:B------:R-:W-:-:S03]  /*117d0*/  FMUL R9, R3, UR7 ;  /* 0x0000000703097c20 */ /* 0x000fc60008400000 */
[----:B------:R-:W0:Y:S08]  /*117e0*/  F2I.U32.TRUNC.NTZ R2, R2 ;  /* 0x0000000200027305 */ /* 0x000e30000020f000 */
[----:B------:R-:W2:Y:S01]  /*117f0*/  F2I.U32.TRUNC.NTZ R9, R9 ;  /* 0x0000000900097305 */ /* 0x000ea2000020f000 */
[----:B0-----:R-:W-:Y:S02]  /*11800*/  IMAD.MOV R3, RZ, RZ, -R2 ;  /* 0x000000ffff037224 */ /* 0x001fe400078e0a02 */
[----:B------:R-:W-:-:S02]  /*11810*/  IMAD.MOV.U32 R2, RZ, RZ, R13 ;  /* 0x000000ffff027224 */ /* 0x000fc400078e000d */
[----:B-1----:R-:W-:Y:S02]  /*11820*/  IMAD R7, R4, R3, R7 ;  /* 0x0000000304077224 */ /* 0x002fe400078e0207 */
[----:B--2---:R-:W-:-:S04]  /*11830*/  IMAD.MOV R3, RZ, RZ, -R9 ;  /* 0x000000ffff037224 */ /* 0x004fc800078e0a09 */
[----:B---3--:R-:W-:Y:S01]  /*11840*/  @P1 IMAD R7, R10, R3, R5 ;  /* 0x000000030a071224 */ /* 0x008fe200078e0205 */
[----:B------:R-:W-:Y:S01]  /*11850*/  ISETP.NE.U32.AND P1, PT, RZ, UR8, PT ;  /* 0x00000008ff007c0c */ /* 0x000fe2000bf25070 */
[----:B------:R-:W-:-:S03]  /*11860*/  IMAD.MOV.U32 R3, RZ, RZ, R15 ;  /* 0x000000ffff037224 */ /* 0x000fc600078e000f */
[----:B------:R-:W-:-:S13]  /*11870*/  ISETP.NE.AND.EX P1, PT, RZ, UR9, PT, P1 ;  /* 0x00000009ff007c0c */ /* 0x000fda000bf25310 */
[----:B------:R-:W-:Y:S05]  /*11880*/  @!P1 BRA `(.L_x_560) ;  /* 0x0000000000289947 */ /* 0x000fea0003800000 */
[----:B------:R-:W-:Y:S02]  /*11890*/  ULDC UR7, c[0x0][0x634] ;  /* 0x00018d0000077ab9 */ /* 0x000fe40000000800 */
[----:B------:R-:W-:-:S05]  /*118a0*/  IADD3 R3, P1, R13, UR7, RZ ;  /* 0x000000070d037c10 */ /* 0x000fca000ff3e0ff */
[----:B------:R-:W-:-:S04]  /*118b0*/  IMAD.X R9, RZ, RZ, R15, P1 ;  /* 0x000000ffff097224 */ /* 0x000fc800008e060f */
[----:B------:R-:W-:-:S04]  /*118c0*/  IMAD.WIDE.U32 R4, R9, UR8, RZ ;  /* 0x0000000809047c25 */ /* 0x000fc8000f8e00ff */
[----:B------:R-:W-:-:S04]  /*118d0*/  IMAD.WIDE.U32 R4, P1, R3, UR9, R4 ;  /* 0x0000000903047c25 */ /* 0x000fc8000f820004 */
[----:B------:R-:W-:-:S04]  /*118e0*/  IMAD.WIDE.U32 R2, R3, UR8, RZ ;  /* 0x0000000803027c25 */ /* 0x000fc8000f8e00ff */
[----:B------:R-:W-:Y:S01]  /*118f0*/  IMAD.MOV.U32 R2, RZ, RZ, R5 ;  /* 0x000000ffff027224 */ /* 0x000fe200078e0005 */
[----:B------:R-:W-:Y:S01]  /*11900*/  IADD3 RZ, P3, R3, R4, RZ ;  /* 0x0000000403ff7210 */ /* 0x000fe20007f7e0ff */
[----:B------:R-:W-:-:S04]  /*11910*/  IMAD.X R3, RZ, RZ, RZ, P1 ;  /* 0x000000ffff037224 */ /* 0x000fc800008e06ff */
[----:B------:R-:W-:-:S08]  /*11920*/  IMAD.WIDE.U32.X R2, R9, UR9, R2, P3 ;  /* 0x0000000909027c25 */ /* 0x000fd000098e0402 */
.L_x_560:
[--C-:B------:R-:W-:Y:S01]  /*11930*/  SHF.R.U64 R9, R2, UR10, R3.reuse ;  /* 0x0000000a02097c19 */ /* 0x100fe20008001203 */
[----:B------:R-:W-:Y:S01]  /*11940*/  ULDC.64 UR8, c[0x0][0x620] ;  /* 0x0001880000087ab9 */ /* 0x000fe20000000a00 */
[----:B------:R-:W-:Y:S01]  /*11950*/  SHF.R.U32.HI R2, RZ, UR10, R3 ;  /* 0x0000000aff027c19 */ /* 0x000fe20008011603 */
[----:B------:R-:W-:Y:S01]  /*11960*/  IMAD.MOV.U32 R3, RZ, RZ, R15 ;  /* 0x000000ffff037224 */ /* 0x000fe200078e000f */
[----:B------:R-:W-:Y:S01]  /*11970*/  IADD3 R11, P1, RZ, -R9, RZ ;  /* 0x80000009ff0b7210 */ /* 0x000fe20007f3e0ff */
[----:B------:R-:W-:-:S04]  /*11980*/  ULDC UR7, c[0x0][0x618] ;  /* 0x0001860000077ab9 */ /* 0x000fc80000000800 */
[----:B------:R-:W-:-:S04]  /*11990*/  IMAD.X R2, RZ, RZ, ~R2, P1 ;  /* 0x000000ffff027224 */ /* 0x000fc800008e0e02 */
[----:B------:R-:W-:-:S04]  /*119a0*/  IMAD R2, R2, UR8, RZ ;  /* 0x0000000802027c24 */ /* 0x000fc8000f8e02ff */
[----:B------:R-:W-:Y:S02]  /*119b0*/  IMAD R5, R11, UR9, R2 ;  /* 0x000000090b057c24 */ /* 0x000fe4000f8e0202 */
[----:B------:R-:W-:-:S04]  /*119c0*/  IMAD.MOV.U32 R2, RZ, RZ, R13 ;  /* 0x000000ffff027224 */ /* 0x000fc800078e000d */
[----:B------:R-:W-:Y:S01]  /*119d0*/  IMAD.WIDE.U32 R2, R11, UR8, R2 ;  /* 0x000000080b027c25 */ /* 0x000fe2000f8e0002 */
[----:B------:R-:W-:Y:S02]  /*119e0*/  ULDC.64 UR8, c[0x0][0x640] ;  /* 0x0001900000087ab9 */ /* 0x000fe40000000a00 */
[----:B------:R-:W-:Y:S01]  /*119f0*/  ISETP.NE.U32.AND P1, PT, RZ, UR8, PT ;  /* 0x00000008ff007c0c */ /* 0x000fe2000bf25070 */
[----:B------:R-:W-:-:S03]  /*11a00*/  IMAD.IADD R3, R3, 0x1, R5 ;  /* 0x0000000103037824 */ /* 0x000fc600078e0205 */
[----:B------:R-:W-:Y:S02]  /*11a10*/  ISETP.NE.AND.EX P1, PT, RZ, UR9, PT, P1 ;  /* 0x00000009ff007c0c */ /* 0x000fe4000bf25310 */
[--C-:B------:R-:W-:Y:S02]  /*11a20*/  SHF.R.U64 R10, R2, UR7, R3.reuse ;  /* 0x00000007020a7c19 */ /* 0x100fe40008001203 */
[----:B------:R-:W-:Y:S01]  /*11a30*/  SHF.R.U32.HI R3, RZ, UR7, R3 ;  /* 0x00000007ff037c19 */ /* 0x000fe20008011603 */
[----:B------:R-:W-:-:S03]  /*11a40*/  ULDC UR7, c[0x0][0x608] ;  /* 0x0001820000077ab9 */ /* 0x000fc60000000800 */
[--C-:B------:R-:W-:Y:S02]  /*11a50*/  SHF.R.U64 R12, R10, UR7, R3.reuse ;  /* 0x000000070a0c7c19 */ /* 0x100fe40008001203 */
[----:B------:R-:W-:Y:S01]  /*11a60*/  SHF.R.U32.HI R3, RZ, UR7, R3 ;  /* 0x00000007ff037c19 */ /* 0x000fe20008011603 */
[----:B------:R-:W-:-:S03]  /*11a70*/  ULDC UR7, c[0x0][0x658] ;  /* 0x0001960000077ab9 */ /* 0x000fc60000000800 */
[--C-:B------:R-:W-:Y:S02]  /*11a80*/  SHF.R.U64 R11, R12, UR7, R3.reuse ;  /* 0x000000070c0b7c19 */ /* 0x100fe40008001203 */
[----:B------:R-:W-:-:S03]  /*11a90*/  SHF.R.U32.HI R13, RZ, UR7, R3 ;  /* 0x00000007ff0d7c19 */ /* 0x000fc60008011603 */
[----:B------:R-:W-:Y:S02]  /*11aa0*/  IMAD.MOV.U32 R2, RZ, RZ, R11 ;  /* 0x000000ffff027224 */ /* 0x000fe400078e000b */
[----:B------:R-:W-:Y:S01]  /*11ab0*/  IMAD.MOV.U32 R3, RZ, RZ, R13 ;  /* 0x000000ffff037224 */ /* 0x000fe200078e000d */
[----:B------:R-:W-:Y:S06]  /*11ac0*/  @!P1 BRA `(.L_x_561) ;  /* 0x0000000000289947 */ /* 0x000fec0003800000 */
        /* <DEDUP_REMOVED lines=10> */
.L_x_561:
[----:B------:R-:W-:Y:S01]  /*11b70*/  ULDC UR7, c[0x0][0x648] ;  /* 0x0001920000077ab9 */ /* 0x000fe20000000800 */
[----:B------:R-:W-:Y:S01]  /*11b80*/  LOP3.LUT R12, R12, UR6, RZ, 0xc0, !PT ;  /* 0x000000060c0c7c12 */ /* 0x000fe2000f8ec0ff */
[----:B------:R-:W-:Y:S01]  /*11b90*/  UISETP.NE.AND UP0, UPT, UR46, URZ, UPT ;  /* 0x0000003f2e00728c */ /* 0x000fe2000bf05270 */
[----:B------:R-:W-:Y:S01]  /*11ba0*/  SHF.R.U64 R3, R2, UR7, R3 ;  /* 0x0000000702037c19 */ /* 0x000fe20008001203 */
[----:B------:R-:W-:Y:S01]  /*11bb0*/  ULDC UR7, c[0x0][0x638] ;  /* 0x00018e0000077ab9 */ /* 0x000fe20000000800 */
[----:B------:R-:W-:-:S03]  /*11bc0*/  LOP3.LUT R4, R10, UR4, RZ, 0xc0, !PT ;  /* 0x000000040a047c12 */ /* 0x000fc6000f8ec0ff */
[----:B------:R-:W-:Y:S01]  /*11bd0*/  IMAD.MOV R2, RZ, RZ, -R3 ;  /* 0x000000ffff027224 */ /* 0x000fe200078e0a03 */
[----:B------:R-:W-:Y:S01]  /*11be0*/  PLOP3.LUT P1, PT, PT, PT, UP0, 0x40, 0x0 ;  /* 0x000000000000781c */ /* 0x000fe20003f2e808 */
[----:B------:R-:W-:Y:S01]  /*11bf0*/  IMAD R12, R3, UR5, R12 ;  /* 0x00000005030c7c24 */ /* 0x000fe2000f8e020c */
[----:B------:R-:W-:Y:S01]  /*11c00*/  PLOP3.LUT P3, PT, PT, PT, UP0, 0x40, 0x0 ;  /* 0x000000000000781c */ /* 0x000fe20003f6e808 */
[----:B------:R-:W-:Y:S01]  /*11c10*/  IMAD R11, R2, UR7, R11 ;  /* 0x00000007020b7c24 */ /* 0x000fe2000f8e020b */
[----:B------:R-:W-:Y:S02]  /*11c20*/  ULDC UR7, c[0x0][0x610] ;  /* 0x0001840000077ab9 */ /* 0x000fe40000000800 */
[----:B------:R-:W-:Y:S01]  /*11c30*/  IMAD R7, R12, UR7, R7 ;  /* 0x000000070c077c24 */ /* 0x000fe2000f8e0207 */
[----:B------:R-:W-:Y:S02]  /*11c40*/  ULDC UR7, c[0x0][0x600] ;  /* 0x0001800000077ab9 */ /* 0x000fe40000000800 */
[----:B------:R-:W-:-:S05]  /*11c50*/  IMAD R4, R11, UR7, R4 ;  /* 0x000000070b047c24 */ /* 0x000fca000f8e0204 */
[----:B------:R-:W-:Y:S02]  /*11c60*/  SEL R2, R4, R7, P1 ;  /* 0x0000000704027207 */ /* 0x000fe40000800000 */
[----:B------:R-:W-:Y:S01]  /*11c70*/  SEL R3, R7, R4, P3 ;  /* 0x0000000407037207 */ /* 0x000fe20001800000 */
[----:B------:R-:W-:-:S07]  /*11c80*/  IMAD.MOV.U32 R4, RZ, RZ, 0x1 ;  /* 0x00000001ff047424 */ /* 0x000fce00078e00ff */
.L_x_559:
[----:B------:R-:W-:Y:S05]  /*11c90*/  BSYNC B1 ;  /* 0x0000000000017941 */ /* 0x000fea0003800000 */
.L_x_558:
[----:B------:R-:W-:-:S13]  /*11ca0*/  LOP3.LUT P1, RZ, R4, 0xff, RZ, 0xc0, !PT ;  /* 0x000000ff04ff7812 */ /* 0x000fda000782c0ff */
[----:B------:R-:W-:Y:S05]  /*11cb0*/  @P1 BRA `(.L_x_562) ;  /* 0xfffffff400241947 */ /* 0x000fea000383ffff */
[----:B------:R-:W-:Y:S05]  /*11cc0*/  BSYNC B0 ;  /* 0x0000000000007941 */ /* 0x000fea0003800000 */
.L_x_550:
[----:B------:R-:W-:-:S03]  /*11cd0*/  UMOV UR7, 0xffffffff ;  /* 0xffffffff00077882 */ /* 0x000fc60000000000 */
[----:B------:R-:W-:Y:S05]  /*11ce0*/  BRA.DIV UR7, `(.L_x_563) ;  /* 0x00000006073c7947 */ /* 0x000fea000b800000 */
[----:B------:R-:W-:-:S13]  /*11cf0*/  ELECT P6, URZ, PT ;  /* 0x00000000003f782f */ /* 0x000fda00038c0000 */
.L_x_578:
[----:B------:R-:W-:Y:S04]  /*11d00*/  BSSY B0, `(.L_x_564) ;  /* 0x0000035000007945 */ /* 0x000fe80003800000 */
[----:B------:R-:W-:Y:S05]  /*11d10*/  @!P6 BRA `(.L_x_565) ;  /* 0x0000000000cce947 */ /* 0x000fea0003800000 */
[----:B------:R-:W-:-:S04]  /*11d20*/  ULOP3.LUT UR7, UR40, 0x2, URZ, 0xfc, !UPT ;  /* 0x0000000228077892 */ /* 0x000fc8000f8efc3f */
[----:B------:R-:W-:-:S06]  /*11d30*/  UISETP.NE.AND UP0, UPT, UR7, 0x3, UPT ;  /* 0x000000030700788c */ /* 0x000fcc000bf05270 */
[----:B------:R-:W-:-:S13]  /*11d40*/  PLOP3.LUT P0, PT, PT, PT, UP0, 0x80, 0x0 ;  /* 0x000000000000781c */ /* 0x000fda0003f0f008 */
[----:B------:R-:W-:Y:S05]  /*11d50*/  @!P0 BRA `(.L_x_566) ;  /* 0x0000000000048947 */ /* 0x000fea0003800000 */
[----:B------:R-:W-:Y:S01]  /*11d60*/  BPT.TRAP 0x1 ;  /* 0x000000040000795c */ /* 0x000fe20000300000 */
.L_x_566:
[----:B------:R-:W0:Y:S01]  /*11d70*/  S2R R3, SR_CgaCtaId ;  /* 0x0000000000037919 */ /* 0x000e220000008800 */
[----:B------:R-:W-:-:S04]  /*11d80*/  MOV R2, 0x400 ;  /* 0x0000040000027802 */ /* 0x000fc80000000f00 */
[----:B0-----:R-:W-:Y:S02]  /*11d90*/  LEA R3, R3, R2, 0x18 ;  /* 0x0000000203037211 */ /* 0x001fe400078ec0ff */
[----:B------:R-:W-:-:S03]  /*11da0*/  SHF.L.U32 R2, R0, 0x1f, RZ ;  /* 0x0000001f00027819 */ /* 0x000fc600000006ff */
[----:B------:R-:W-:-:S04]  /*11db0*/  VIADD R3, R3, 0x28 ;  /* 0x0000002803037836 */ /* 0x000fc80000000000 */
[----:B------:R-:W-:-:S04]  /*11dc0*/  IMAD R5, R6, 0x8, R3 ;  /* 0x0000000806057824 */ /* 0x000fc800078e0203 */
[----:B------:R-:W0:Y:S02]  /*11dd0*/  SYNCS.PHASECHK.TRANS64.TRYWAIT P0, [R5+URZ], R2 ;  /* 0x00000002050075a7 */ /* 0x000e24000800017f */
[----:B0-----:R-:W-:Y:S05]  /*11de0*/  @!P0 BRA `(.L_x_567) ;  /* 0x00000004001c8947 */ /* 0x001fea0003800000 */
.L_x_579:
[----:B------:R-:W-:-:S05]  /*11df0*/  VIADD R6, R6, 0x1 ;  /* 0x0000000106067836 */ /* 0x000fca0000000000 */
[----:B------:R-:W-:-:S04]  /*11e00*/  ISETP.NE.AND P0, PT, R6, 0x5, PT ;  /* 0x000000050600780c */ /* 0x000fc80003f05270 */
[----:B0-----:R-:W-:Y:S02]  /*11e10*/  SEL R5, RZ, 0x1, P0 ;  /* 0x00000001ff057807 */ /* 0x001fe40000000000 */
[----:B------:R-:W-:Y:S02]  /*11e20*/  SEL R6, R6, RZ, P0 ;  /* 0x000000ff06067207 */ /* 0x000fe40000000000 */
[----:B------:R-:W-:-:S03]  /*11e30*/  LOP3.LUT R5, R0, R5, RZ, 0x3c, !PT ;  /* 0x0000000500057212 */ /* 0x000fc600078e3cff */
[----:B------:R-:W-:Y:S01]  /*11e40*/  IMAD R7, R6, 0x8, R3 ;  /* 0x0000000806077824 */ /* 0x000fe200078e0203 */
[----:B------:R-:W-:-:S04]  /*11e50*/  SHF.L.U32 R0, R5, 0x1f, RZ ;  /* 0x0000001f05007819 */ /* 0x000fc800000006ff */
[----:B------:R-:W0:Y:S02]  /*11e60*/  SYNCS.PHASECHK.TRANS64.TRYWAIT P0, [R7+URZ], R0 ;  /* 0x00000000070075a7 */ /* 0x000e24000800017f */
[----:B0-----:R-:W-:Y:S05]  /*11e70*/  @!P0 BRA `(.L_x_568) ;  /* 0x00000004000c8947 */ /* 0x001fea0003800000 */
.L_x_580:
[----:B0-----:R-:W-:-:S05]  /*11e80*/  VIADD R0, R6, 0x1 ;  /* 0x0000000106007836 */ /* 0x001fca0000000000 */
[----:B------:R-:W-:-:S04]  /*11e90*/  ISETP.NE.AND P0, PT, R0, 0x5, PT ;  /* 0x000000050000780c */ /* 0x000fc80003f05270 */
[----:B------:R-:W-:Y:S02]  /*11ea0*/  SEL R2, RZ, 0x1, P0 ;  /* 0x00000001ff027807 */ /* 0x000fe40000000000 */
[----:B------:R-:W-:Y:S02]  /*11eb0*/  SEL R4, R0, RZ, P0 ;  /* 0x000000ff00047207 */ /* 0x000fe40000000000 */
[----:B------:R-:W-:-:S03]  /*11ec0*/  LOP3.LUT R5, R5, R2, RZ, 0x3c, !PT ;  /* 0x0000000205057212 */ /* 0x000fc600078e3cff */
[----:B------:R-:W-:Y:S01]  /*11ed0*/  IMAD R7, R4, 0x8, R3 ;  /* 0x0000000804077824 */ /* 0x000fe200078e0203 */
[----:B------:R-:W-:-:S04]  /*11ee0*/  SHF.L.U32 R0, R5, 0x1f, RZ ;  /* 0x0000001f05007819 */ /* 0x000fc800000006ff */
[----:B------:R-:W0:Y:S02]  /*11ef0*/  SYNCS.PHASECHK.TRANS64.TRYWAIT P0, [R7+URZ], R0 ;  /* 0x00000000070075a7 */ /* 0x000e24000800017f */
[----:B0-----:R-:W-:Y:S05]  /*11f00*/  @!P0 BRA `(.L_x_569) ;  /* 0x0000000000fc8947 */ /* 0x001fea0003800000 */
.L_x_581:
        /* <DEDUP_REMOVED lines=9> */
.L_x_582:
[----:B0-----:R-:W-:-:S05]  /*11fa0*/  VIADD R0, R4, 0x1 ;  /* 0x0000000104007836 */ /* 0x001fca0000000000 */
[----:B------:R-:W-:-:S04]  /*11fb0*/  ISETP.NE.AND P0, PT, R0, 0x5, PT ;  /* 0x000000050000780c */ /* 0x000fc80003f05270 */
[----:B------:R-:W-:Y:S02]  /*11fc0*/  SEL R2, RZ, 0x1, P0 ;  /* 0x00000001ff027807 */ /* 0x000fe40000000000 */
[----:B------:R-:W-:Y:S02]  /*11fd0*/  SEL R0, R0, RZ, P0 ;  /* 0x000000ff00007207 */ /* 0x000fe40000000000 */
[----:B------:R-:W-:-:S03]  /*11fe0*/  LOP3.LUT R2, R5, R2, RZ, 0x3c, !PT ;  /* 0x0000000205027212 */ /* 0x000fc600078e3cff */
[----:B------:R-:W-:Y:S01]  /*11ff0*/  IMAD R3, R0, 0x8, R3 ;  /* 0x0000000800037824 */ /* 0x000fe200078e0203 */
[----:B------:R-:W-:-:S07]  /*12000*/  SHF.L.U32 R0, R2, 0x1f, RZ ;  /* 0x0000001f02007819 */ /* 0x000fce00000006ff */
.L_x_571:
[----:B0-----:R0:W1:Y:S02]  /*12010*/  SYNCS.PHASECHK.TRANS64.TRYWAIT P0, [R3+URZ], R0 ;  /* 0x00000000030075a7 */ /* 0x001064000800017f */
[----:B-1----:R-:W-:Y:S05]  /*12020*/  @!P0 NANOSLEEP.SYNCS 0x989680 ;  /* 0x009896800000895d */ /* 0x002fea0003900000 */
[----:B------:R-:W1:Y:S02]  /*12030*/  @!P0 SYNCS.PHASECHK.TRANS64 P0, [R3+URZ], R0 ;  /* 0x00000000030085a7 */ /* 0x000e64000800007f */
[----:B-1----:R-:W-:Y:S05]  /*12040*/  @!P0 BRA `(.L_x_571) ;  /* 0xfffffffc00f08947 */ /* 0x002fea000383ffff */
.L_x_565:
[----:B------:R-:W-:Y:S05]  /*12050*/  BSYNC B0 ;  /* 0x0000000000007941 */ /* 0x000fea0003800000 */
.L_x_564:
[----:B------:R-:W-:Y:S05]  /*12060*/  EXIT ;  /* 0x000000000000794d */ /* 0x000fea0003800000 */
.L_x_17:
[----:B-1----:R1:W3:Y:S02]  /*12070*/  SYNCS.PHASECHK.TRANS64.TRYWAIT P1, [R3+URZ], R2 ;  /* 0x00000002030075a7 */ /* 0x0022e4000802017f */
[----:B---3--:R-:W-:Y:S05]  /*12080*/  @!P1 NANOSLEEP.SYNCS 0x989680 ;  /* 0x009896800000995d */ /* 0x008fea0003900000 */
[----:B------:R-:W3:Y:S02]  /*12090*/  @!P1 SYNCS.PHASECHK.TRANS64 P1, [R3+URZ], R2 ;  /* 0x00000002030095a7 */ /* 0x000ee4000802007f */
[----:B---3--:R-:W-:Y:S05]  /*120a0*/  @!P1 BRA `(.L_x_17) ;  /* 0xfffffffc00f09947 */ /* 0x008fea000383ffff */
[----:B------:R-:W-:Y:S05]  /*120b0*/  BRA `(.L_x_16) ;  /* 0xfffffef000f47947 */ /* 0x000fea000383ffff */
.L_x_22:
[----:B-1----:R1:W3:Y:S02]  /*120c0*/  SYNCS.PHASECHK.TRANS64.TRYWAIT P1, [R4+URZ], R5 ;  /* 0x00000005040075a7 */ /* 0x0022e4000802017f */
[----:B---3--:R-:W-:Y:S05]  /*120d0*/  @!P1 NANOSLEEP.SYNCS 0x989680 ;  /* 0x009896800000995d */ /* 0x008fea0003900000 */
[----:B------:R-:W3:Y:S02]  /*120e0*/  @!P1 SYNCS.PHASECHK.TRANS64 P1, [R4+URZ], R5 ;  /* 0x00000005040095a7 */ /* 0x000ee4000802007f */
[----:B---3--:R-:W-:Y:S05]  /*120f0*/  @!P1 BRA `(.L_x_22) ;  /* 0xfffffffc00f09947 */ /* 0x008fea000383ffff */
[----:B------:R-:W-:Y:S05]  /*12100*/  BRA `(.L_x_21) ;  /* 0xfffffef800987947 */ /* 0x000fea000383ffff */
.L_x_551:
[----:B------:R-:W-:Y:S01]  /*12110*/  BSSY B1, `(.L_x_572) ;  /* 0x0000006000017945 */ /* 0x000fe20003800000 */
[----:B------:R-:W-:-:S07]  /*12120*/  IMAD.MOV.U32 R15, RZ, RZ, -0x1 ;  /* 0xffffffffff0f7424 */ /* 0x000fce00078e00ff */
[----:B------:R-:W-:Y:S05]  /*12130*/  WARPSYNC.COLLECTIVE R15, `(.L_x_573) ;  /* 0x000000000f0c7348 */ /* 0x000fea0003c00000 */
[----:B------:R-:W-:Y:S02]  /*12140*/  ELECT P6, UR62, PT ;  /* 0x00000000003e782f */ /* 0x000fe400038c0000 */
[----:B------:R-:W-:Y:S01]  /*12150*/  MOV R14, UR62 ;  /* 0x0000003e000e7c02 */ /* 0x000fe20008000f00 */
[----:B------:R-:W-:Y:S10]  /*12160*/  ENDCOLLECTIVE ;  /* 0x000000000000791b */ /* 0x000ff40003800000 */
.L_x_573:
[----:B------:R-:W-:Y:S05]  /*12170*/  BSYNC B1 ;  /* 0x0000000000017941 */ /* 0x000fea0003800000 */
.L_x_572:
[----:B------:R-:W-:Y:S05]  /*12180*/  BRA `(.L_x_574) ;  /* 0xffffffec00fc7947 */ /* 0x000fea000383ffff */
.L_x_554:
[----:B0-----:R0:W1:Y:S02]  /*12190*/  SYNCS.PHASECHK.TRANS64.TRYWAIT P1, [R10+URZ+0x28], R5 ;  /* 0x000028050a0075a7 */ /* 0x001064000802017f */
[----:B-1----:R-:W-:Y:S05]  /*121a0*/  @!P1 NANOSLEEP.SYNCS 0x989680 ;  /* 0x009896800000995d */ /* 0x002fea0003900000 */
[----:B------:R-:W1:Y:S02]  /*121b0*/  @!P1 SYNCS.PHASECHK.TRANS64 P1, [R10+URZ+0x28], R5 ;  /* 0x000028050a0095a7 */ /* 0x000e64000802007f */
[----:B-1----:R-:W-:Y:S05]  /*121c0*/  @!P1 BRA `(.L_x_554) ;  /* 0xfffffffc00f09947 */ /* 0x002fea000383ffff */
[----:B------:R-:W-:Y:S05]  /*121d0*/  BRA `(.L_x_575) ;  /* 0xfffffff000307947 */ /* 0x000fea000383ffff */
.L_x_563:
[----:B------:R-:W-:Y:S01]  /*121e0*/  BSSY B0, `(.L_x_576) ;  /* 0x0000006000007945 */ /* 0x000fe20003800000 */
[----:B------:R-:W-:-:S07]  /*121f0*/  IMAD.MOV.U32 R15, RZ, RZ, -0x1 ;  /* 0xffffffffff0f7424 */ /* 0x000fce00078e00ff */
[----:B------:R-:W-:Y:S05]  /*12200*/  WARPSYNC.COLLECTIVE R15, `(.L_x_577) ;  /* 0x000000000f0c7348 */ /* 0x000fea0003c00000 */
[----:B------:R-:W-:Y:S02]  /*12210*/  ELECT P6, UR62, PT ;  /* 0x00000000003e782f */ /* 0x000fe400038c0000 */
[----:B------:R-:W-:Y:S01]  /*12220*/  MOV R14, UR62 ;  /* 0x0000003e000e7c02 */ /* 0x000fe20008000f00 */
[----:B------:R-:W-:Y:S10]  /*12230*/  ENDCOLLECTIVE ;  /* 0x000000000000791b */ /* 0x000ff40003800000 */
.L_x_577:
[----:B------:R-:W-:Y:S05]  /*12240*/  BSYNC B0 ;  /* 0x0000000000007941 */ /* 0x000fea0003800000 */
.L_x_576:
[----:B------:R-:W-:Y:S05]  /*12250*/  BRA `(.L_x_578) ;  /* 0xfffffff800a87947 */ /* 0x000fea000383ffff */
.L_x_567:
[----:B0-----:R0:W1:Y:S02]  /*12260*/  SYNCS.PHASECHK.TRANS64.TRYWAIT P0, [R5+URZ], R2 ;  /* 0x00000002050075a7 */ /* 0x001064000800017f */
[----:B-1----:R-:W-:Y:S05]  /*12270*/  @!P0 NANOSLEEP.SYNCS 0x989680 ;  /* 0x009896800000895d */ /* 0x002fea0003900000 */
[----:B------:R-:W1:Y:S02]  /*12280*/  @!P0 SYNCS.PHASECHK.TRANS64 P0, [R5+URZ], R2 ;  /* 0x00000002050085a7 */ /* 0x000e64000800007f */
[----:B-1----:R-:W-:Y:S05]  /*12290*/  @!P0 BRA `(.L_x_567) ;  /* 0xfffffffc00f08947 */ /* 0x002fea000383ffff */
[----:B------:R-:W-:Y:S05]  /*122a0*/  BRA `(.L_x_579) ;  /* 0xfffffff800d07947 */ /* 0x000fea000383ffff */
.L_x_568:
[----:B0-----:R0:W1:Y:S02]  /*122b0*/  SYNCS.PHASECHK.TRANS64.TRYWAIT P0, [R7+URZ], R0 ;  /* 0x00000000070075a7 */ /* 0x001064000800017f */
[----:B-1----:R-:W-:Y:S05]  /*122c0*/  @!P0 NANOSLEEP.SYNCS 0x989680 ;  /* 0x009896800000895d */ /* 0x002fea0003900000 */
[----:B------:R-:W1:Y:S02]  /*122d0*/  @!P0 SYNCS.PHASECHK.TRANS64 P0, [R7+URZ], R0 ;  /* 0x00000000070085a7 */ /* 0x000e64000800007f */
[----:B-1----:R-:W-:Y:S05]  /*122e0*/  @!P0 BRA `(.L_x_568) ;  /* 0xfffffffc00f08947 */ /* 0x002fea000383ffff */
[----:B------:R-:W-:Y:S05]  /*122f0*/  BRA `(.L_x_580) ;  /* 0xfffffff800e07947 */ /* 0x000fea000383ffff */
.L_x_569:
[----:B0-----:R0:W1:Y:S02]  /*12300*/  SYNCS.PHASECHK.TRANS64.TRYWAIT P0, [R7+URZ], R0 ;  /* 0x00000000070075a7 */ /* 0x001064000800017f */
[----:B-1----:R-:W-:Y:S05]  /*12310*/  @!P0 NANOSLEEP.SYNCS 0x989680 ;  /* 0x009896800000895d */ /* 0x002fea0003900000 */
[----:B------:R-:W1:Y:S02]  /*12320*/  @!P0 SYNCS.PHASECHK.TRANS64 P0, [R7+URZ], R0 ;  /* 0x00000000070085a7 */ /* 0x000e64000800007f */
[----:B-1----:R-:W-:Y:S05]  /*12330*/  @!P0 BRA `(.L_x_569) ;  /* 0xfffffffc00f08947 */ /* 0x002fea000383ffff */
[----:B------:R-:W-:Y:S05]  /*12340*/  BRA `(.L_x_581) ;  /* 0xfffffff800f07947 */ /* 0x000fea000383ffff */
.L_x_570:
[----:B0-----:R0:W1:Y:S02]  /*12350*/  SYNCS.PHASECHK.TRANS64.TRYWAIT P0, [R7+URZ], R0 ;  /* 0x00000000070075a7 */ /* 0x001064000800017f */
[----:B-1----:R-:W-:Y:S05]  /*12360*/  @!P0 NANOSLEEP.SYNCS 0x989680 ;  /* 0x009896800000895d */ /* 0x002fea0003900000 */
[----:B------:R-:W1:Y:S02]  /*12370*/  @!P0 SYNCS.PHASECHK.TRANS64 P0, [R7+URZ], R0 ;  /* 0x00000000070085a7 */ /* 0x000e64000800007f */
[----:B-1----:R-:W-:Y:S05]  /*12380*/  @!P0 BRA `(.L_x_570) ;  /* 0xfffffffc00f08947 */ /* 0x002fea000383ffff */
[----:B------:R-:W-:Y:S05]  /*12390*/  BRA `(.L_x_582) ;  /* 0xfffffffc00007947 */ /* 0x000fea000383ffff */
.L_x_583:
[----:B------:R-:W-:-:S00]  /*123a0*/  BRA `(.L_x_583) ;  /* 0xfffffffc00fc7947 */ /* 0x000fc0000383ffff */
[----:B------:R-:W-:-:S00]  /*123b0*/  NOP ;  /* 0x0000000000007918 */ /* 0x000fc00000000000 */
        /* <DEDUP_REMOVED lines=12> */
.L_x_584:


//--------------------- .nv.global.init           --------------------------
	.section	.nv.global.init,"aw",@progbits
.nv.global.init:
	.type		$str$22,@object
	.size		$str$22,($str$23 - $str$22)
$str$22:
        /*0000*/ 	.byte	0x6b, 0x5f, 0x74, 0x69, 0x6c, 0x65, 0x5f, 0x63, 0x6f, 0x75, 0x6e, 0x74, 0x20, 0x3e, 0x3d, 0x20
        /*0010*/ 	.byte	0x31, 0x00
	.type		$str$23,@object
	.size		$str$23,(__unnamed_1 - $str$23)
$str$23:
        /*0012*/ 	.byte	0x2f, 0x74, 0x6d, 0x70, 0x2f, 0x63, 0x75, 0x74, 0x6c, 0x61, 0x73, 0x73, 0x5f, 0x73, 0x77, 0x65
        /*0022*/ 	.byte	0x65, 0x70, 0x5f, 0x73, 0x72, 0x63, 0x2f, 0x69, 0x6e, 0x63, 0x6c, 0x75, 0x64, 0x65, 0x2f, 0x63
        /*0032*/ 	.byte	0x75, 0x74, 0x6c, 0x61, 0x73, 0x73, 0x2f, 0x67, 0x65, 0x6d, 0x6d, 0x2f, 0x63, 0x6f, 0x6c, 0x6c
        /*0042*/ 	.byte	0x65, 0x63, 0x74, 0x69, 0x76, 0x65, 0x2f, 0x73, 0x6d, 0x39, 0x30, 0x5f, 0x6d, 0x6d, 0x61, 0x5f
        /*0052*/ 	.byte	0x74, 0x6d, 0x61, 0x5f, 0x67, 0x6d, 0x6d, 0x61, 0x5f, 0x73, 0x73, 0x5f, 0x77, 0x61, 0x72, 0x70
        /*0062*/ 	.byte	0x73, 0x70, 0x65, 0x63, 0x69, 0x61, 0x6c, 0x69, 0x7a, 0x65, 0x64, 0x2e, 0x68, 0x70, 0x70, 0x00
	.type		__unnamed_1,@object
	.size		__unnamed_1,(.L_0 - __unnamed_1)
__unnamed_1:
        /* <DEDUP_REMOVED lines=173> */
        /*0b42*/ 	.byte	0x5d, 0x00
.L_0:


//--------------------- .nv.shared._ZN7cutlass13device_kernelINS_4gemm6kernel13GemmUniversalIN4cute5tupleIJiiiiEEENS1_10collective13CollectiveMmaINS1_34MainloopSm90TmaGmmaWarpSpecializedILi5ENS5_IJNS4_1CILi1EEESB_SB_EEENS1_35KernelTmaWarpSpecializedCooperativeEEENS5_IJNSA_ILi256EEESF_NSA_ILi32EEEEEEaNS5_IJlSB_lEEEaSI_NS4_8TiledMMAINS4_8MMA_AtomIJNS4_4SM904GMMA27MMA_64x256x32_S32S8S8_SS_TNEEEENS4_6LayoutINS5_IJNSA_ILi2EEESB_SB_EEENS5_IJSB_NSA_ILi0EEESS_EEEEENS5_IJNS4_10UnderscoreESV_SV_EEEEENS4_13SM90_TMA_LOADENS4_14ComposedLayoutINS4_7SwizzleILi1ELi4ELi3EEENS4_18smem_ptr_flag_bitsILi8EEENSP_INS5_IJNSA_ILi8EEESG_EEENS5_IJSG_SB_EEEEEEEvNS4_8identityESY_S18_vS19_EENS_8epilogue10collective6detail29Sm90TmaWarpSpecializedAdapterINS1C_15DefaultEpilogueIaSI_SI_NS1B_6thread17LinearCombinationIaLi1EiiLNS1G_9ScaleType4KindE0ELNS_15FloatRoundStyleE2EaEENS1_15EpilogueDefaultEEEEEvvEEEEvNT_6ParamsE --------------------------
	.section	.nv.shared._ZN7cutlass13device_kernelINS_4gemm6kernel13GemmUniversalIN4cute5tupleIJiiiiEEENS1_10collective13CollectiveMmaINS1_34MainloopSm90TmaGmmaWarpSpecializedILi5ENS5_IJNS4_1CILi1EEESB_SB_EEENS1_35KernelTmaWarpSpecializedCooperativeEEENS5_IJNSA_ILi256EEESF_NSA_ILi32EEEEEEaNS5_IJlSB_lEEEaSI_NS4_8TiledMMAINS4_8MMA_AtomIJNS4_4SM904GMMA27MMA_64x256x32_S32S8S8_SS_TNEEEENS4_6LayoutINS5_IJNSA_ILi2EEESB_SB_EEENS5_IJSB_NSA_ILi0EEESS_EEEEENS5_IJNS4_10UnderscoreESV_SV_EEEEENS4_13SM90_TMA_LOADENS4_14ComposedLayoutINS4_7SwizzleILi1ELi4ELi3EEENS4_18smem_ptr_flag_bitsILi8EEENSP_INS5_IJNSA_ILi8EEESG_EEENS5_IJSG_SB_EEEEEEEvNS4_8identityESY_S18_vS19_EENS_8epilogue10collective6detail29Sm90TmaWarpSpecializedAdapterINS1C_15DefaultEpilogueIaSI_SI_NS1B_6thread17LinearCombinationIaLi1EiiLNS1G_9ScaleType4KindE0ELNS_15FloatRoundStyleE2EaEENS1_15EpilogueDefaultEEEEEvvEEEEvNT_6ParamsE,"aw",@nobits
	.sectionflags	@""
	.align	16
	.zero		1024


//--------------------- .nv.shared.reserved.0     --------------------------
	.section	.nv.shared.reserved.0,"aw",@nobits
	.weak		__nv_reservedSMEM_offset_0_alias
	.size		__nv_reservedSMEM_offset_0_alias, 0, 0
	.other		__nv_reservedSMEM_offset_0_alias,@"STO_CUDA_RESERVED_SHARED STV_DEFAULT"
__nv_reservedSMEM_offset_0_alias:
	.zero		0


//--------------------- .nv.global                --------------------------
	.section	.nv.global,"aw",@nobits
.nv.global:
	.type		_ZN39_INTERNAL_093b08a4_4_k_cu_11770429_67694cute1_E,@object
	.size		_ZN39_INTERNAL_093b08a4_4_k_cu_11770429_67694cute1_E,(_ZN39_INTERNAL_093b08a4_4_k_cu_11770429_67694cuda3std3__45__cpo6cbeginE - _ZN39_INTERNAL_093b08a4_4_k_cu_11770429_67694cute1_E)
_ZN39_INTERNAL_093b08a4_4_k_cu_11770429_67694cute1_E:
	.zero		1
	.type		_ZN39_INTERNAL_093b08a4_4_k_cu_11770429_67694cuda3std3__45__cpo6cbeginE,@object
	.size		_ZN39_INTERNAL_093b08a4_4_k_cu_11770429_67694cuda3std3__45__cpo6cbeginE,(_ZN39_INTERNAL_093b08a4_4_k_cu_11770429_67694cuda3std3__48in_placeE - _ZN39_INTERNAL_093b08a4_4_k_cu_11770429_67694cuda3std3__45__cpo6cbeginE)
_ZN39_INTERNAL_093b08a4_4_k_cu_11770429_67694cuda3std3__45__cpo6cbeginE:
	.zero		1
	.type		_ZN39_INTERNAL_093b08a4_4_k_cu_11770429_67694cuda3std3__48in_placeE,@object
	.size		_ZN39_INTERNAL_093b08a4_4_k_cu_11770429_67694cuda3std3__48in_placeE,(_ZN39_INTERNAL_093b08a4_4_k_cu_11770429_67694cuda3std6ranges3__45__cpo9iter_moveE - _ZN39_INTERNAL_093b08a4_4_k_cu_11770429_67694cuda3std3__48in_placeE)
_ZN39_INTERNAL_093b08a4_4_k_cu_11770429_67694cuda3std3__48in_placeE:
	.zero		1
	.type		_ZN39_INTERNAL_093b08a4_4_k_cu_11770429_67694cuda3std6ranges3__45__cpo9iter_moveE,@object
	.size		_ZN39_INTERNAL_093b08a4_4_k_cu_11770429_67694cuda3std6ranges3__45__cpo9iter_moveE,(_ZN39_INTERNAL_093b08a4_4_k_cu_11770429_67694cuda3std3__45__cpo5beginE - _ZN39_INTERNAL_093b08a4_4_k_cu_11770429_67694cuda3std6ranges3__45__cpo9iter_moveE)
_ZN39_INTERNAL_093b08a4_4_k_cu_11770429_67694cuda3std6ranges3__45__cpo9iter_moveE:
	.zero		1
	.type		_ZN39_INTERNAL_093b08a4_4_k_cu_11770429_67694cuda3std3__45__cpo5beginE,@object
	.size		_ZN39_INTERNAL_093b08a4_4_k_cu_11770429_67694cuda3std3__45__cpo5beginE,(_ZN39_INTERNAL_093b08a4_4_k_cu_11770429_67694cuda3std3__441_GLOBAL__N__093b08a4_4_k_cu_11770429_67696ignoreE - _ZN39_INTERNAL_093b08a4_4_k_cu_11770429_67694cuda3std3__45__cpo5beginE)
_ZN39_INTERNAL_093b08a4_4_k_cu_11770429_67694cuda3std3__45__cpo5beginE:
	.zero		1
	.type		_ZN39_INTERNAL_093b08a4_4_k_cu_11770429_67694cuda3std3__441_GLOBAL__N__093b08a4_4_k_cu_11770429_67696ignoreE,@object
	.size		_ZN39_INTERNAL_093b08a4_4_k_cu_11770429_67694cuda3std3__441_GLOBAL__N__093b08a4_4_k_cu_11770429_67696ignoreE,(_ZN39_INTERNAL_093b08a4_4_k_cu_11770429_67694cute7productE - _ZN39_INTERNAL_093b08a4_4_k_cu_11770429_67694cuda3std3__441_GLOBAL__N__093b08a4_4_k_cu_11770429_67696ignoreE)
_ZN39_INTERNAL_093b08a4_4_k_cu_11770429_67694cuda3std3__441_GLOBAL__N__093b08a4_4_k_cu_11770429_67696ignoreE:
	.zero		1
	.type		_ZN39_INTERNAL_093b08a4_4_k_cu_11770429_67694cute7productE,@object
	.size		_ZN39_INTERNAL_093b08a4_4_k_cu_11770429_67694cute7productE,(_ZN39_INTERNAL_093b08a4_4_k_cu_11770429_67694cuda3std3__45__cpo3endE - _ZN39_INTERNAL_093b08a4_4_k_cu_11770429_67694cute7productE)
_ZN39_INTERNAL_093b08a4_4_k_cu_11770429_67694cute7productE:
	.zero		1
	.type		_ZN39_INTERNAL_093b08a4_4_k_cu_11770429_67694cuda3std3__45__cpo3endE,@object
	.size		_ZN39_INTERNAL_093b08a4_4_k_cu_11770429_67694cuda3std3__45__cpo3endE,(_ZN39_INTERNAL_093b08a4_4_k_cu_11770429_67694cuda3std3__419piecewise_constructE - _ZN39_INTERNAL_093b08a4_4_k_cu_11770429_67694cuda3std3__45__cpo3endE)
_ZN39_INTERNAL_093b08a4_4_k_cu_11770429_67694cuda3std3__45__cpo3endE:
	.zero		1
	.type		_ZN39_INTERNAL_093b08a4_4_k_cu_11770429_67694cuda3std3__419piecewise_constructE,@object
	.size		_ZN39_INTERNAL_093b08a4_4_k_cu_11770429_67694cuda3std3__419piecewise_constructE,(_ZN39_INTERNAL_093b08a4_4_k_cu_11770429_67694cuda3std3__45__cpo4cendE - _ZN39_INTERNAL_093b08a4_4_k_cu_11770429_67694cuda3std3__419piecewise_constructE)
_ZN39_INTERNAL_093b08a4_4_k_cu_11770429_67694cuda3std3__419piecewise_constructE:
	.zero		1
	.type		_ZN39_INTERNAL_093b08a4_4_k_cu_11770429_67694cuda3std3__45__cpo4cendE,@object
	.size		_ZN39_INTERNAL_093b08a4_4_k_cu_11770429_67694cuda3std3__45__cpo4cendE,(_ZN39_INTERNAL_093b08a4_4_k_cu_11770429_67694cuda3std6ranges3__45__cpo4swapE - _ZN39_INTERNAL_093b08a4_4_k_cu_11770429_67694cuda3std3__45__cpo4cendE)
_ZN39_INTERNAL_093b08a4_4_k_cu_11770429_67694cuda3std3__45__cpo4cendE:
	.zero		1
	.type		_ZN39_INTERNAL_093b08a4_4_k_cu_11770429_67694cuda3std6ranges3__45__cpo4swapE,@object
	.size		_ZN39_INTERNAL_093b08a4_4_k_cu_11770429_67694cuda3std6ranges3__45__cpo4swapE,(.L_8 - _ZN39_INTERNAL_093b08a4_4_k_cu_11770429_67694cuda3std6ranges3__45__cpo4swapE)
_ZN39_INTERNAL_093b08a4_4_k_cu_11770429_67694cuda3std6ranges3__45__cpo4swapE:
	.zero		1
.L_8:


//--------------------- .nv.constant0._ZN7cutlass13device_kernelINS_4gemm6kernel13GemmUniversalIN4cute5tupleIJiiiiEEENS1_10collective13CollectiveMmaINS1_34MainloopSm90TmaGmmaWarpSpecializedILi5ENS5_IJNS4_1CILi1EEESB_SB_EEENS1_35KernelTmaWarpSpecializedCooperativeEEENS5_IJNSA_ILi256EEESF_NSA_ILi32EEEEEEaNS5_IJlSB_lEEEaSI_NS4_8TiledMMAINS4_8MMA_AtomIJNS4_4SM904GMMA27MMA_64x256x32_S32S8S8_SS_TNEEEENS4_6LayoutINS5_IJNSA_ILi2EEESB_SB_EEENS5_IJSB_NSA_ILi0EEESS_EEEEENS5_IJNS4_10UnderscoreESV_SV_EEEEENS4_13SM90_TMA_LOADENS4_14ComposedLayoutINS4_7SwizzleILi1ELi4ELi3EEENS4_18smem_ptr_flag_bitsILi8EEENSP_INS5_IJNSA_ILi8EEESG_EEENS5_IJSG_SB_EEEEEEEvNS4_8identityESY_S18_vS19_EENS_8epilogue10collective6detail29Sm90TmaWarpSpecializedAdapterINS1C_15DefaultEpilogueIaSI_SI_NS1B_6thread17LinearCombinationIaLi1EiiLNS1G_9ScaleType4KindE0ELNS_15FloatRoundStyleE2EaEENS1_15EpilogueDefaultEEEEEvvEEEEvNT_6ParamsE --------------------------
	.section	.nv.constant0._ZN7cutlass13device_kernelINS_4gemm6kernel13GemmUniversalIN4cute5tupleIJiiiiEEENS1_10collective13CollectiveMmaINS1_34MainloopSm90TmaGmmaWarpSpecializedILi5ENS5_IJNS4_1CILi1EEESB_SB_EEENS1_35KernelTmaWarpSpecializedCooperativeEEENS5_IJNSA_ILi256EEESF_NSA_ILi32EEEEEEaNS5_IJlSB_lEEEaSI_NS4_8TiledMMAINS4_8MMA_AtomIJNS4_4SM904GMMA27MMA_64x256x32_S32S8S8_SS_TNEEEENS4_6LayoutINS5_IJNSA_ILi2EEESB_SB_EEENS5_IJSB_NSA_ILi0EEESS_EEEEENS5_IJNS4_10UnderscoreESV_SV_EEEEENS4_13SM90_TMA_LOADENS4_14ComposedLayoutINS4_7SwizzleILi1ELi4ELi3EEENS4_18smem_ptr_flag_bitsILi8EEENSP_INS5_IJNSA_ILi8EEESG_EEENS5_IJSG_SB_EEEEEEEvNS4_8identityESY_S18_vS19_EENS_8epilogue10collective6detail29Sm90TmaWarpSpecializedAdapterINS1C_15DefaultEpilogueIaSI_SI_NS1B_6thread17LinearCombinationIaLi1EiiLNS1G_9ScaleType4KindE0ELNS_15FloatRoundStyleE2EaEENS1_15EpilogueDefaultEEEEEvvEEEEvNT_6ParamsE,"a",@progbits
	.sectionflags	@""
	.align	4
.nv.constant0._ZN7cutlass13device_kernelINS_4gemm6kernel13GemmUniversalIN4cute5tupleIJiiiiEEENS1_10collective13CollectiveMmaINS1_34MainloopSm90TmaGmmaWarpSpecializedILi5ENS5_IJNS4_1CILi1EEESB_SB_EEENS1_35KernelTmaWarpSpecializedCooperativeEEENS5_IJNSA_ILi256EEESF_NSA_ILi32EEEEEEaNS5_IJlSB_lEEEaSI_NS4_8TiledMMAINS4_8MMA_AtomIJNS4_4SM904GMMA27MMA_64x256x32_S32S8S8_SS_TNEEEENS4_6LayoutINS5_IJNSA_ILi2EEESB_SB_EEENS5_IJSB_NSA_ILi0EEESS_EEEEENS5_IJNS4_10UnderscoreESV_SV_EEEEENS4_13SM90_TMA_LOADENS4_14ComposedLayoutINS4_7SwizzleILi1ELi4ELi3EEENS4_18smem_ptr_flag_bitsILi8EEENSP_INS5_IJNSA_ILi8EEESG_EEENS5_IJSG_SB_EEEEEEEvNS4_8identityESY_S18_vS19_EENS_8epilogue10collective6detail29Sm90TmaWarpSpecializedAdapterINS1C_15DefaultEpilogueIaSI_SI_NS1B_6thread17LinearCombinationIaLi1EiiLNS1G_9ScaleType4KindE0ELNS_15FloatRoundStyleE2EaEENS1_15EpilogueDefaultEEEEEvvEEEEvNT_6ParamsE:
	.zero		1664


//--------------------- SYMBOLS --------------------------

	.type		.nv.reservedSmem.offset0,@object
	.size		.nv.reservedSmem.offset0,0x4
	.type		__assertfail,@function
